//
// Generated by NVIDIA NVVM Compiler
//
// Compiler Build ID: CL-36424714
// Cuda compilation tools, release 13.0, V13.0.88
// Based on NVVM 20.0.0
//

.version 9.0
.target sm_100
.address_size 64

	// .globl	_Z5flashPfS_S_S_i
// _ZZ5flashPfS_S_S_iE5tileQ has been demoted
// _ZZ5flashPfS_S_S_iE5tileK has been demoted
// _ZZ5flashPfS_S_S_iE5tileV has been demoted

.visible .entry _Z5flashPfS_S_S_i(
	.param .u64 .ptr .align 1 _Z5flashPfS_S_S_i_param_0,
	.param .u64 .ptr .align 1 _Z5flashPfS_S_S_i_param_1,
	.param .u64 .ptr .align 1 _Z5flashPfS_S_S_i_param_2,
	.param .u64 .ptr .align 1 _Z5flashPfS_S_S_i_param_3,
	.param .u32 _Z5flashPfS_S_S_i_param_4
)
{
	.local .align 16 .b8 	__local_depot0[64];
	.reg .b64 	%SP;
	.reg .b64 	%SPL;
	.reg .pred 	%p<6>;
	.reg .b32 	%r<89>;
	.reg .b32 	%f<992>;
	.reg .b64 	%rd<37>;
	// demoted variable
	.shared .align 4 .b8 _ZZ5flashPfS_S_S_iE5tileQ[4096];
	// demoted variable
	.shared .align 4 .b8 _ZZ5flashPfS_S_S_iE5tileK[4096];
	// demoted variable
	.shared .align 4 .b8 _ZZ5flashPfS_S_S_iE5tileV[4096];
	mov.u64 	%SPL, __local_depot0;
	ld.param.u32 	%r15, [_Z5flashPfS_S_S_i_param_4];
	add.u64 	%rd1, %SPL, 0;
	setp.lt.s32 	%p1, %r15, 1;
	mov.f32 	%f800, 0f00000000;
	mov.f32 	%f801, %f800;
	mov.f32 	%f802, %f800;
	mov.f32 	%f803, %f800;
	mov.f32 	%f804, %f800;
	mov.f32 	%f805, %f800;
	mov.f32 	%f806, %f800;
	mov.f32 	%f807, %f800;
	mov.f32 	%f808, %f800;
	mov.f32 	%f809, %f800;
	mov.f32 	%f810, %f800;
	mov.f32 	%f811, %f800;
	mov.f32 	%f812, %f800;
	mov.f32 	%f813, %f800;
	mov.f32 	%f814, %f800;
	mov.f32 	%f815, %f800;
	mov.f32 	%f816, %f800;
	mov.f32 	%f817, %f800;
	mov.f32 	%f818, %f800;
	mov.f32 	%f819, %f800;
	mov.f32 	%f820, %f800;
	mov.f32 	%f821, %f800;
	mov.f32 	%f822, %f800;
	mov.f32 	%f823, %f800;
	mov.f32 	%f824, %f800;
	mov.f32 	%f825, %f800;
	mov.f32 	%f826, %f800;
	mov.f32 	%f827, %f800;
	mov.f32 	%f828, %f800;
	mov.f32 	%f829, %f800;
	mov.f32 	%f830, %f800;
	mov.f32 	%f831, %f800;
	mov.f32 	%f832, %f800;
	mov.f32 	%f833, %f800;
	mov.f32 	%f834, %f800;
	mov.f32 	%f835, %f800;
	mov.f32 	%f836, %f800;
	mov.f32 	%f837, %f800;
	mov.f32 	%f838, %f800;
	mov.f32 	%f839, %f800;
	mov.f32 	%f840, %f800;
	mov.f32 	%f841, %f800;
	mov.f32 	%f842, %f800;
	mov.f32 	%f843, %f800;
	mov.f32 	%f844, %f800;
	mov.f32 	%f845, %f800;
	mov.f32 	%f846, %f800;
	mov.f32 	%f847, %f800;
	mov.f32 	%f848, %f800;
	mov.f32 	%f849, %f800;
	mov.f32 	%f850, %f800;
	mov.f32 	%f851, %f800;
	mov.f32 	%f852, %f800;
	mov.f32 	%f853, %f800;
	mov.f32 	%f854, %f800;
	mov.f32 	%f855, %f800;
	mov.f32 	%f856, %f800;
	mov.f32 	%f857, %f800;
	mov.f32 	%f858, %f800;
	mov.f32 	%f859, %f800;
	mov.f32 	%f860, %f800;
	mov.f32 	%f861, %f800;
	mov.f32 	%f862, %f800;
	mov.f32 	%f863, %f800;
	@%p1 bra 	$L__BB0_9;
	mov.b32 	%r83, 0;
	mov.f32 	%f800, 0f00000000;
	mov.u32 	%r18, %tid.x;
	shl.b32 	%r19, %r18, 8;
	mov.u32 	%r20, _ZZ5flashPfS_S_S_iE5tileV;
	add.s32 	%r21, %r19, %r20;
	add.s32 	%r2, %r21, 16;
	mov.u32 	%r22, %ctaid.x;
	shl.b32 	%r23, %r22, 4;
	add.s32 	%r24, %r23, %r18;
	shl.b32 	%r3, %r24, 6;
	cvt.u64.u32 	%rd14, %r18;
$L__BB0_2:
	ld.param.u64 	%rd33, [_Z5flashPfS_S_S_i_param_2];
	ld.param.u64 	%rd32, [_Z5flashPfS_S_S_i_param_1];
	cvt.u64.u32 	%rd13, %r83;
	add.s64 	%rd15, %rd14, %rd13;
	shl.b64 	%rd16, %rd15, 8;
	cvta.to.global.u64 	%rd17, %rd32;
	add.s64 	%rd18, %rd17, %rd16;
	add.s64 	%rd36, %rd18, 16;
	cvta.to.global.u64 	%rd19, %rd33;
	add.s64 	%rd20, %rd19, %rd16;
	add.s64 	%rd35, %rd20, 16;
	mov.b32 	%r86, 16;
	mov.u32 	%r84, %r2;
	mov.u32 	%r85, %r3;
$L__BB0_3:
	ld.param.u64 	%rd31, [_Z5flashPfS_S_S_i_param_0];
	mul.wide.s32 	%rd21, %r85, 4;
	cvta.to.global.u64 	%rd22, %rd31;
	add.s64 	%rd23, %rd22, %rd21;
	ld.global.f32 	%f323, [%rd23];
	mov.u32 	%r25, %tid.x;
	shl.b32 	%r26, %r25, 8;
	mov.u32 	%r27, _ZZ5flashPfS_S_S_iE5tileQ;
	add.s32 	%r28, %r27, %r26;
	add.s32 	%r29, %r28, %r86;
	st.shared.f32 	[%r29+-16], %f323;
	ld.global.f32 	%f324, [%rd36+-16];
	mov.u32 	%r30, _ZZ5flashPfS_S_S_iE5tileK;
	add.s32 	%r31, %r30, %r26;
	add.s32 	%r32, %r31, %r86;
	st.shared.f32 	[%r32+-16], %f324;
	ld.global.f32 	%f325, [%rd35+-16];
	st.shared.f32 	[%r84+-16], %f325;
	ld.global.f32 	%f326, [%rd23+4];
	st.shared.f32 	[%r29+-12], %f326;
	ld.global.f32 	%f327, [%rd36+-12];
	st.shared.f32 	[%r32+-12], %f327;
	ld.global.f32 	%f328, [%rd35+-12];
	st.shared.f32 	[%r84+-12], %f328;
	ld.global.f32 	%f329, [%rd23+8];
	st.shared.f32 	[%r29+-8], %f329;
	ld.global.f32 	%f330, [%rd36+-8];
	st.shared.f32 	[%r32+-8], %f330;
	ld.global.f32 	%f331, [%rd35+-8];
	st.shared.f32 	[%r84+-8], %f331;
	ld.global.f32 	%f332, [%rd23+12];
	st.shared.f32 	[%r29+-4], %f332;
	ld.global.f32 	%f333, [%rd36+-4];
	st.shared.f32 	[%r32+-4], %f333;
	ld.global.f32 	%f334, [%rd35+-4];
	st.shared.f32 	[%r84+-4], %f334;
	ld.global.f32 	%f335, [%rd23+16];
	st.shared.f32 	[%r29], %f335;
	ld.global.f32 	%f336, [%rd36];
	st.shared.f32 	[%r32], %f336;
	ld.global.f32 	%f337, [%rd35];
	st.shared.f32 	[%r84], %f337;
	ld.global.f32 	%f338, [%rd23+20];
	st.shared.f32 	[%r29+4], %f338;
	ld.global.f32 	%f339, [%rd36+4];
	st.shared.f32 	[%r32+4], %f339;
	ld.global.f32 	%f340, [%rd35+4];
	st.shared.f32 	[%r84+4], %f340;
	ld.global.f32 	%f341, [%rd23+24];
	st.shared.f32 	[%r29+8], %f341;
	ld.global.f32 	%f342, [%rd36+8];
	st.shared.f32 	[%r32+8], %f342;
	ld.global.f32 	%f343, [%rd35+8];
	st.shared.f32 	[%r84+8], %f343;
	ld.global.f32 	%f344, [%rd23+28];
	st.shared.f32 	[%r29+12], %f344;
	ld.global.f32 	%f345, [%rd36+12];
	st.shared.f32 	[%r32+12], %f345;
	ld.global.f32 	%f346, [%rd35+12];
	st.shared.f32 	[%r84+12], %f346;
	add.s32 	%r86, %r86, 32;
	add.s32 	%r85, %r85, 8;
	add.s64 	%rd36, %rd36, 32;
	add.s64 	%rd35, %rd35, 32;
	add.s32 	%r84, %r84, 32;
	setp.ne.s32 	%p2, %r86, 272;
	@%p2 bra 	$L__BB0_3;
	bar.sync 	0;
	mov.f32 	%f347, 0f00000000;
	st.local.v4.f32 	[%rd1], {%f347, %f347, %f347, %f347};
	st.local.v4.f32 	[%rd1+16], {%f347, %f347, %f347, %f347};
	st.local.v4.f32 	[%rd1+32], {%f347, %f347, %f347, %f347};
	st.local.v4.f32 	[%rd1+48], {%f347, %f347, %f347, %f347};
	mov.u32 	%r34, %tid.x;
	shl.b32 	%r35, %r34, 8;
	mov.u32 	%r36, _ZZ5flashPfS_S_S_iE5tileQ;
	add.s32 	%r37, %r36, %r35;
	ld.shared.f32 	%f129, [%r37];
	ld.shared.f32 	%f130, [%r37+4];
	ld.shared.f32 	%f131, [%r37+8];
	ld.shared.f32 	%f132, [%r37+12];
	ld.shared.f32 	%f133, [%r37+16];
	ld.shared.f32 	%f134, [%r37+20];
	ld.shared.f32 	%f135, [%r37+24];
	ld.shared.f32 	%f136, [%r37+28];
	ld.shared.f32 	%f137, [%r37+32];
	ld.shared.f32 	%f138, [%r37+36];
	ld.shared.f32 	%f139, [%r37+40];
	ld.shared.f32 	%f140, [%r37+44];
	ld.shared.f32 	%f141, [%r37+48];
	ld.shared.f32 	%f142, [%r37+52];
	ld.shared.f32 	%f143, [%r37+56];
	ld.shared.f32 	%f144, [%r37+60];
	ld.shared.f32 	%f145, [%r37+64];
	ld.shared.f32 	%f146, [%r37+68];
	ld.shared.f32 	%f147, [%r37+72];
	ld.shared.f32 	%f148, [%r37+76];
	ld.shared.f32 	%f149, [%r37+80];
	ld.shared.f32 	%f150, [%r37+84];
	ld.shared.f32 	%f151, [%r37+88];
	ld.shared.f32 	%f152, [%r37+92];
	ld.shared.f32 	%f153, [%r37+96];
	ld.shared.f32 	%f154, [%r37+100];
	ld.shared.f32 	%f155, [%r37+104];
	ld.shared.f32 	%f156, [%r37+108];
	ld.shared.f32 	%f157, [%r37+112];
	ld.shared.f32 	%f158, [%r37+116];
	ld.shared.f32 	%f159, [%r37+120];
	ld.shared.f32 	%f160, [%r37+124];
	ld.shared.f32 	%f161, [%r37+128];
	ld.shared.f32 	%f162, [%r37+132];
	ld.shared.f32 	%f163, [%r37+136];
	ld.shared.f32 	%f164, [%r37+140];
	ld.shared.f32 	%f165, [%r37+144];
	ld.shared.f32 	%f166, [%r37+148];
	ld.shared.f32 	%f167, [%r37+152];
	ld.shared.f32 	%f168, [%r37+156];
	ld.shared.f32 	%f169, [%r37+160];
	ld.shared.f32 	%f170, [%r37+164];
	ld.shared.f32 	%f171, [%r37+168];
	ld.shared.f32 	%f172, [%r37+172];
	ld.shared.f32 	%f173, [%r37+176];
	ld.shared.f32 	%f174, [%r37+180];
	ld.shared.f32 	%f175, [%r37+184];
	ld.shared.f32 	%f176, [%r37+188];
	ld.shared.f32 	%f177, [%r37+192];
	ld.shared.f32 	%f178, [%r37+196];
	ld.shared.f32 	%f179, [%r37+200];
	ld.shared.f32 	%f180, [%r37+204];
	ld.shared.f32 	%f181, [%r37+208];
	ld.shared.f32 	%f182, [%r37+212];
	ld.shared.f32 	%f183, [%r37+216];
	ld.shared.f32 	%f184, [%r37+220];
	ld.shared.f32 	%f185, [%r37+224];
	ld.shared.f32 	%f186, [%r37+228];
	ld.shared.f32 	%f187, [%r37+232];
	ld.shared.f32 	%f188, [%r37+236];
	ld.shared.f32 	%f189, [%r37+240];
	ld.shared.f32 	%f190, [%r37+244];
	ld.shared.f32 	%f191, [%r37+248];
	ld.shared.f32 	%f192, [%r37+252];
	mov.b32 	%r87, 0;
$L__BB0_5:
	shl.b32 	%r38, %r87, 8;
	mov.u32 	%r39, _ZZ5flashPfS_S_S_iE5tileK;
	add.s32 	%r40, %r39, %r38;
	mul.wide.u32 	%rd24, %r87, 4;
	add.s64 	%rd25, %rd1, %rd24;
	ld.local.f32 	%f348, [%rd25];
	ld.shared.f32 	%f349, [%r40];
	fma.rn.f32 	%f350, %f129, %f349, %f348;
	ld.shared.f32 	%f351, [%r40+4];
	fma.rn.f32 	%f352, %f130, %f351, %f350;
	ld.shared.f32 	%f353, [%r40+8];
	fma.rn.f32 	%f354, %f131, %f353, %f352;
	ld.shared.f32 	%f355, [%r40+12];
	fma.rn.f32 	%f356, %f132, %f355, %f354;
	ld.shared.f32 	%f357, [%r40+16];
	fma.rn.f32 	%f358, %f133, %f357, %f356;
	ld.shared.f32 	%f359, [%r40+20];
	fma.rn.f32 	%f360, %f134, %f359, %f358;
	ld.shared.f32 	%f361, [%r40+24];
	fma.rn.f32 	%f362, %f135, %f361, %f360;
	ld.shared.f32 	%f363, [%r40+28];
	fma.rn.f32 	%f364, %f136, %f363, %f362;
	ld.shared.f32 	%f365, [%r40+32];
	fma.rn.f32 	%f366, %f137, %f365, %f364;
	ld.shared.f32 	%f367, [%r40+36];
	fma.rn.f32 	%f368, %f138, %f367, %f366;
	ld.shared.f32 	%f369, [%r40+40];
	fma.rn.f32 	%f370, %f139, %f369, %f368;
	ld.shared.f32 	%f371, [%r40+44];
	fma.rn.f32 	%f372, %f140, %f371, %f370;
	ld.shared.f32 	%f373, [%r40+48];
	fma.rn.f32 	%f374, %f141, %f373, %f372;
	ld.shared.f32 	%f375, [%r40+52];
	fma.rn.f32 	%f376, %f142, %f375, %f374;
	ld.shared.f32 	%f377, [%r40+56];
	fma.rn.f32 	%f378, %f143, %f377, %f376;
	ld.shared.f32 	%f379, [%r40+60];
	fma.rn.f32 	%f380, %f144, %f379, %f378;
	ld.shared.f32 	%f381, [%r40+64];
	fma.rn.f32 	%f382, %f145, %f381, %f380;
	ld.shared.f32 	%f383, [%r40+68];
	fma.rn.f32 	%f384, %f146, %f383, %f382;
	ld.shared.f32 	%f385, [%r40+72];
	fma.rn.f32 	%f386, %f147, %f385, %f384;
	ld.shared.f32 	%f387, [%r40+76];
	fma.rn.f32 	%f388, %f148, %f387, %f386;
	ld.shared.f32 	%f389, [%r40+80];
	fma.rn.f32 	%f390, %f149, %f389, %f388;
	ld.shared.f32 	%f391, [%r40+84];
	fma.rn.f32 	%f392, %f150, %f391, %f390;
	ld.shared.f32 	%f393, [%r40+88];
	fma.rn.f32 	%f394, %f151, %f393, %f392;
	ld.shared.f32 	%f395, [%r40+92];
	fma.rn.f32 	%f396, %f152, %f395, %f394;
	ld.shared.f32 	%f397, [%r40+96];
	fma.rn.f32 	%f398, %f153, %f397, %f396;
	ld.shared.f32 	%f399, [%r40+100];
	fma.rn.f32 	%f400, %f154, %f399, %f398;
	ld.shared.f32 	%f401, [%r40+104];
	fma.rn.f32 	%f402, %f155, %f401, %f400;
	ld.shared.f32 	%f403, [%r40+108];
	fma.rn.f32 	%f404, %f156, %f403, %f402;
	ld.shared.f32 	%f405, [%r40+112];
	fma.rn.f32 	%f406, %f157, %f405, %f404;
	ld.shared.f32 	%f407, [%r40+116];
	fma.rn.f32 	%f408, %f158, %f407, %f406;
	ld.shared.f32 	%f409, [%r40+120];
	fma.rn.f32 	%f410, %f159, %f409, %f408;
	ld.shared.f32 	%f411, [%r40+124];
	fma.rn.f32 	%f412, %f160, %f411, %f410;
	ld.shared.f32 	%f413, [%r40+128];
	fma.rn.f32 	%f414, %f161, %f413, %f412;
	ld.shared.f32 	%f415, [%r40+132];
	fma.rn.f32 	%f416, %f162, %f415, %f414;
	ld.shared.f32 	%f417, [%r40+136];
	fma.rn.f32 	%f418, %f163, %f417, %f416;
	ld.shared.f32 	%f419, [%r40+140];
	fma.rn.f32 	%f420, %f164, %f419, %f418;
	ld.shared.f32 	%f421, [%r40+144];
	fma.rn.f32 	%f422, %f165, %f421, %f420;
	ld.shared.f32 	%f423, [%r40+148];
	fma.rn.f32 	%f424, %f166, %f423, %f422;
	ld.shared.f32 	%f425, [%r40+152];
	fma.rn.f32 	%f426, %f167, %f425, %f424;
	ld.shared.f32 	%f427, [%r40+156];
	fma.rn.f32 	%f428, %f168, %f427, %f426;
	ld.shared.f32 	%f429, [%r40+160];
	fma.rn.f32 	%f430, %f169, %f429, %f428;
	ld.shared.f32 	%f431, [%r40+164];
	fma.rn.f32 	%f432, %f170, %f431, %f430;
	ld.shared.f32 	%f433, [%r40+168];
	fma.rn.f32 	%f434, %f171, %f433, %f432;
	ld.shared.f32 	%f435, [%r40+172];
	fma.rn.f32 	%f436, %f172, %f435, %f434;
	ld.shared.f32 	%f437, [%r40+176];
	fma.rn.f32 	%f438, %f173, %f437, %f436;
	ld.shared.f32 	%f439, [%r40+180];
	fma.rn.f32 	%f440, %f174, %f439, %f438;
	ld.shared.f32 	%f441, [%r40+184];
	fma.rn.f32 	%f442, %f175, %f441, %f440;
	ld.shared.f32 	%f443, [%r40+188];
	fma.rn.f32 	%f444, %f176, %f443, %f442;
	ld.shared.f32 	%f445, [%r40+192];
	fma.rn.f32 	%f446, %f177, %f445, %f444;
	ld.shared.f32 	%f447, [%r40+196];
	fma.rn.f32 	%f448, %f178, %f447, %f446;
	ld.shared.f32 	%f449, [%r40+200];
	fma.rn.f32 	%f450, %f179, %f449, %f448;
	ld.shared.f32 	%f451, [%r40+204];
	fma.rn.f32 	%f452, %f180, %f451, %f450;
	ld.shared.f32 	%f453, [%r40+208];
	fma.rn.f32 	%f454, %f181, %f453, %f452;
	ld.shared.f32 	%f455, [%r40+212];
	fma.rn.f32 	%f456, %f182, %f455, %f454;
	ld.shared.f32 	%f457, [%r40+216];
	fma.rn.f32 	%f458, %f183, %f457, %f456;
	ld.shared.f32 	%f459, [%r40+220];
	fma.rn.f32 	%f460, %f184, %f459, %f458;
	ld.shared.f32 	%f461, [%r40+224];
	fma.rn.f32 	%f462, %f185, %f461, %f460;
	ld.shared.f32 	%f463, [%r40+228];
	fma.rn.f32 	%f464, %f186, %f463, %f462;
	ld.shared.f32 	%f465, [%r40+232];
	fma.rn.f32 	%f466, %f187, %f465, %f464;
	ld.shared.f32 	%f467, [%r40+236];
	fma.rn.f32 	%f468, %f188, %f467, %f466;
	ld.shared.f32 	%f469, [%r40+240];
	fma.rn.f32 	%f470, %f189, %f469, %f468;
	ld.shared.f32 	%f471, [%r40+244];
	fma.rn.f32 	%f472, %f190, %f471, %f470;
	ld.shared.f32 	%f473, [%r40+248];
	fma.rn.f32 	%f474, %f191, %f473, %f472;
	ld.shared.f32 	%f475, [%r40+252];
	fma.rn.f32 	%f476, %f192, %f475, %f474;
	st.local.f32 	[%rd25], %f476;
	add.s32 	%r87, %r87, 1;
	setp.ne.s32 	%p3, %r87, 16;
	@%p3 bra 	$L__BB0_5;
	ld.local.v4.f32 	{%f477, %f478, %f479, %f480}, [%rd1];
	mul.f32 	%f481, %f477, 0f3E000000;
	mul.f32 	%f482, %f478, 0f3E000000;
	mul.f32 	%f483, %f479, 0f3E000000;
	mul.f32 	%f484, %f480, 0f3E000000;
	ld.local.v4.f32 	{%f485, %f486, %f487, %f488}, [%rd1+16];
	mul.f32 	%f489, %f485, 0f3E000000;
	mul.f32 	%f490, %f486, 0f3E000000;
	mul.f32 	%f491, %f487, 0f3E000000;
	mul.f32 	%f492, %f488, 0f3E000000;
	ld.local.v4.f32 	{%f493, %f494, %f495, %f496}, [%rd1+32];
	mul.f32 	%f497, %f493, 0f3E000000;
	mul.f32 	%f498, %f494, 0f3E000000;
	mul.f32 	%f499, %f495, 0f3E000000;
	mul.f32 	%f500, %f496, 0f3E000000;
	ld.local.v4.f32 	{%f501, %f502, %f503, %f504}, [%rd1+48];
	mul.f32 	%f505, %f501, 0f3E000000;
	mul.f32 	%f506, %f502, 0f3E000000;
	mul.f32 	%f507, %f503, 0f3E000000;
	mul.f32 	%f508, %f504, 0f3E000000;
	max.f32 	%f509, %f481, 0fCE6E6B28;
	max.f32 	%f510, %f509, %f482;
	max.f32 	%f511, %f510, %f483;
	max.f32 	%f512, %f511, %f484;
	max.f32 	%f513, %f512, %f489;
	max.f32 	%f514, %f513, %f490;
	max.f32 	%f515, %f514, %f491;
	max.f32 	%f516, %f515, %f492;
	max.f32 	%f517, %f516, %f497;
	max.f32 	%f518, %f517, %f498;
	max.f32 	%f519, %f518, %f499;
	max.f32 	%f520, %f519, %f500;
	max.f32 	%f521, %f520, %f505;
	max.f32 	%f522, %f521, %f506;
	max.f32 	%f523, %f522, %f507;
	max.f32 	%f524, %f523, %f508;
	sub.f32 	%f525, %f481, %f524;
	fma.rn.f32 	%f526, %f525, 0f3BBB989D, 0f3F000000;
	cvt.sat.f32.f32 	%f527, %f526;
	mov.f32 	%f528, 0f4B400001;
	mov.f32 	%f529, 0f437C0000;
	fma.rm.f32 	%f530, %f527, %f529, %f528;
	add.f32 	%f531, %f530, 0fCB40007F;
	neg.f32 	%f532, %f531;
	fma.rn.f32 	%f533, %f525, 0f3FB8AA3B, %f532;
	fma.rn.f32 	%f534, %f525, 0f32A57060, %f533;
	mov.b32 	%r42, %f530;
	shl.b32 	%r43, %r42, 23;
	mov.b32 	%f535, %r43;
	ex2.approx.ftz.f32 	%f536, %f534;
	mul.f32 	%f537, %f536, %f535;
	add.f32 	%f538, %f537, 0f00000000;
	sub.f32 	%f539, %f482, %f524;
	fma.rn.f32 	%f540, %f539, 0f3BBB989D, 0f3F000000;
	cvt.sat.f32.f32 	%f541, %f540;
	fma.rm.f32 	%f542, %f541, %f529, %f528;
	add.f32 	%f543, %f542, 0fCB40007F;
	neg.f32 	%f544, %f543;
	fma.rn.f32 	%f545, %f539, 0f3FB8AA3B, %f544;
	fma.rn.f32 	%f546, %f539, 0f32A57060, %f545;
	mov.b32 	%r44, %f542;
	shl.b32 	%r45, %r44, 23;
	mov.b32 	%f547, %r45;
	ex2.approx.ftz.f32 	%f548, %f546;
	mul.f32 	%f549, %f548, %f547;
	add.f32 	%f550, %f538, %f549;
	sub.f32 	%f551, %f483, %f524;
	fma.rn.f32 	%f552, %f551, 0f3BBB989D, 0f3F000000;
	cvt.sat.f32.f32 	%f553, %f552;
	fma.rm.f32 	%f554, %f553, %f529, %f528;
	add.f32 	%f555, %f554, 0fCB40007F;
	neg.f32 	%f556, %f555;
	fma.rn.f32 	%f557, %f551, 0f3FB8AA3B, %f556;
	fma.rn.f32 	%f558, %f551, 0f32A57060, %f557;
	mov.b32 	%r46, %f554;
	shl.b32 	%r47, %r46, 23;
	mov.b32 	%f559, %r47;
	ex2.approx.ftz.f32 	%f560, %f558;
	mul.f32 	%f561, %f560, %f559;
	add.f32 	%f562, %f550, %f561;
	sub.f32 	%f563, %f484, %f524;
	fma.rn.f32 	%f564, %f563, 0f3BBB989D, 0f3F000000;
	cvt.sat.f32.f32 	%f565, %f564;
	fma.rm.f32 	%f566, %f565, %f529, %f528;
	add.f32 	%f567, %f566, 0fCB40007F;
	neg.f32 	%f568, %f567;
	fma.rn.f32 	%f569, %f563, 0f3FB8AA3B, %f568;
	fma.rn.f32 	%f570, %f563, 0f32A57060, %f569;
	mov.b32 	%r48, %f566;
	shl.b32 	%r49, %r48, 23;
	mov.b32 	%f571, %r49;
	ex2.approx.ftz.f32 	%f572, %f570;
	mul.f32 	%f573, %f572, %f571;
	add.f32 	%f574, %f562, %f573;
	sub.f32 	%f575, %f489, %f524;
	fma.rn.f32 	%f576, %f575, 0f3BBB989D, 0f3F000000;
	cvt.sat.f32.f32 	%f577, %f576;
	fma.rm.f32 	%f578, %f577, %f529, %f528;
	add.f32 	%f579, %f578, 0fCB40007F;
	neg.f32 	%f580, %f579;
	fma.rn.f32 	%f581, %f575, 0f3FB8AA3B, %f580;
	fma.rn.f32 	%f582, %f575, 0f32A57060, %f581;
	mov.b32 	%r50, %f578;
	shl.b32 	%r51, %r50, 23;
	mov.b32 	%f583, %r51;
	ex2.approx.ftz.f32 	%f584, %f582;
	mul.f32 	%f585, %f584, %f583;
	add.f32 	%f586, %f574, %f585;
	sub.f32 	%f587, %f490, %f524;
	fma.rn.f32 	%f588, %f587, 0f3BBB989D, 0f3F000000;
	cvt.sat.f32.f32 	%f589, %f588;
	fma.rm.f32 	%f590, %f589, %f529, %f528;
	add.f32 	%f591, %f590, 0fCB40007F;
	neg.f32 	%f592, %f591;
	fma.rn.f32 	%f593, %f587, 0f3FB8AA3B, %f592;
	fma.rn.f32 	%f594, %f587, 0f32A57060, %f593;
	mov.b32 	%r52, %f590;
	shl.b32 	%r53, %r52, 23;
	mov.b32 	%f595, %r53;
	ex2.approx.ftz.f32 	%f596, %f594;
	mul.f32 	%f597, %f596, %f595;
	add.f32 	%f598, %f586, %f597;
	sub.f32 	%f599, %f491, %f524;
	fma.rn.f32 	%f600, %f599, 0f3BBB989D, 0f3F000000;
	cvt.sat.f32.f32 	%f601, %f600;
	fma.rm.f32 	%f602, %f601, %f529, %f528;
	add.f32 	%f603, %f602, 0fCB40007F;
	neg.f32 	%f604, %f603;
	fma.rn.f32 	%f605, %f599, 0f3FB8AA3B, %f604;
	fma.rn.f32 	%f606, %f599, 0f32A57060, %f605;
	mov.b32 	%r54, %f602;
	shl.b32 	%r55, %r54, 23;
	mov.b32 	%f607, %r55;
	ex2.approx.ftz.f32 	%f608, %f606;
	mul.f32 	%f609, %f608, %f607;
	add.f32 	%f610, %f598, %f609;
	sub.f32 	%f611, %f492, %f524;
	fma.rn.f32 	%f612, %f611, 0f3BBB989D, 0f3F000000;
	cvt.sat.f32.f32 	%f613, %f612;
	fma.rm.f32 	%f614, %f613, %f529, %f528;
	add.f32 	%f615, %f614, 0fCB40007F;
	neg.f32 	%f616, %f615;
	fma.rn.f32 	%f617, %f611, 0f3FB8AA3B, %f616;
	fma.rn.f32 	%f618, %f611, 0f32A57060, %f617;
	mov.b32 	%r56, %f614;
	shl.b32 	%r57, %r56, 23;
	mov.b32 	%f619, %r57;
	ex2.approx.ftz.f32 	%f620, %f618;
	mul.f32 	%f621, %f620, %f619;
	add.f32 	%f622, %f610, %f621;
	sub.f32 	%f623, %f497, %f524;
	fma.rn.f32 	%f624, %f623, 0f3BBB989D, 0f3F000000;
	cvt.sat.f32.f32 	%f625, %f624;
	fma.rm.f32 	%f626, %f625, %f529, %f528;
	add.f32 	%f627, %f626, 0fCB40007F;
	neg.f32 	%f628, %f627;
	fma.rn.f32 	%f629, %f623, 0f3FB8AA3B, %f628;
	fma.rn.f32 	%f630, %f623, 0f32A57060, %f629;
	mov.b32 	%r58, %f626;
	shl.b32 	%r59, %r58, 23;
	mov.b32 	%f631, %r59;
	ex2.approx.ftz.f32 	%f632, %f630;
	mul.f32 	%f633, %f632, %f631;
	add.f32 	%f634, %f622, %f633;
	sub.f32 	%f635, %f498, %f524;
	fma.rn.f32 	%f636, %f635, 0f3BBB989D, 0f3F000000;
	cvt.sat.f32.f32 	%f637, %f636;
	fma.rm.f32 	%f638, %f637, %f529, %f528;
	add.f32 	%f639, %f638, 0fCB40007F;
	neg.f32 	%f640, %f639;
	fma.rn.f32 	%f641, %f635, 0f3FB8AA3B, %f640;
	fma.rn.f32 	%f642, %f635, 0f32A57060, %f641;
	mov.b32 	%r60, %f638;
	shl.b32 	%r61, %r60, 23;
	mov.b32 	%f643, %r61;
	ex2.approx.ftz.f32 	%f644, %f642;
	mul.f32 	%f645, %f644, %f643;
	add.f32 	%f646, %f634, %f645;
	sub.f32 	%f647, %f499, %f524;
	fma.rn.f32 	%f648, %f647, 0f3BBB989D, 0f3F000000;
	cvt.sat.f32.f32 	%f649, %f648;
	fma.rm.f32 	%f650, %f649, %f529, %f528;
	add.f32 	%f651, %f650, 0fCB40007F;
	neg.f32 	%f652, %f651;
	fma.rn.f32 	%f653, %f647, 0f3FB8AA3B, %f652;
	fma.rn.f32 	%f654, %f647, 0f32A57060, %f653;
	mov.b32 	%r62, %f650;
	shl.b32 	%r63, %r62, 23;
	mov.b32 	%f655, %r63;
	ex2.approx.ftz.f32 	%f656, %f654;
	mul.f32 	%f657, %f656, %f655;
	add.f32 	%f658, %f646, %f657;
	sub.f32 	%f659, %f500, %f524;
	fma.rn.f32 	%f660, %f659, 0f3BBB989D, 0f3F000000;
	cvt.sat.f32.f32 	%f661, %f660;
	fma.rm.f32 	%f662, %f661, %f529, %f528;
	add.f32 	%f663, %f662, 0fCB40007F;
	neg.f32 	%f664, %f663;
	fma.rn.f32 	%f665, %f659, 0f3FB8AA3B, %f664;
	fma.rn.f32 	%f666, %f659, 0f32A57060, %f665;
	mov.b32 	%r64, %f662;
	shl.b32 	%r65, %r64, 23;
	mov.b32 	%f667, %r65;
	ex2.approx.ftz.f32 	%f668, %f666;
	mul.f32 	%f669, %f668, %f667;
	add.f32 	%f670, %f658, %f669;
	sub.f32 	%f671, %f505, %f524;
	fma.rn.f32 	%f672, %f671, 0f3BBB989D, 0f3F000000;
	cvt.sat.f32.f32 	%f673, %f672;
	fma.rm.f32 	%f674, %f673, %f529, %f528;
	add.f32 	%f675, %f674, 0fCB40007F;
	neg.f32 	%f676, %f675;
	fma.rn.f32 	%f677, %f671, 0f3FB8AA3B, %f676;
	fma.rn.f32 	%f678, %f671, 0f32A57060, %f677;
	mov.b32 	%r66, %f674;
	shl.b32 	%r67, %r66, 23;
	mov.b32 	%f679, %r67;
	ex2.approx.ftz.f32 	%f680, %f678;
	mul.f32 	%f681, %f680, %f679;
	add.f32 	%f682, %f670, %f681;
	sub.f32 	%f683, %f506, %f524;
	fma.rn.f32 	%f684, %f683, 0f3BBB989D, 0f3F000000;
	cvt.sat.f32.f32 	%f685, %f684;
	fma.rm.f32 	%f686, %f685, %f529, %f528;
	add.f32 	%f687, %f686, 0fCB40007F;
	neg.f32 	%f688, %f687;
	fma.rn.f32 	%f689, %f683, 0f3FB8AA3B, %f688;
	fma.rn.f32 	%f690, %f683, 0f32A57060, %f689;
	mov.b32 	%r68, %f686;
	shl.b32 	%r69, %r68, 23;
	mov.b32 	%f691, %r69;
	ex2.approx.ftz.f32 	%f692, %f690;
	mul.f32 	%f693, %f692, %f691;
	add.f32 	%f694, %f682, %f693;
	sub.f32 	%f695, %f507, %f524;
	fma.rn.f32 	%f696, %f695, 0f3BBB989D, 0f3F000000;
	cvt.sat.f32.f32 	%f697, %f696;
	fma.rm.f32 	%f698, %f697, %f529, %f528;
	add.f32 	%f699, %f698, 0fCB40007F;
	neg.f32 	%f700, %f699;
	fma.rn.f32 	%f701, %f695, 0f3FB8AA3B, %f700;
	fma.rn.f32 	%f702, %f695, 0f32A57060, %f701;
	mov.b32 	%r70, %f698;
	shl.b32 	%r71, %r70, 23;
	mov.b32 	%f703, %r71;
	ex2.approx.ftz.f32 	%f704, %f702;
	mul.f32 	%f705, %f704, %f703;
	add.f32 	%f706, %f694, %f705;
	sub.f32 	%f707, %f508, %f524;
	fma.rn.f32 	%f708, %f707, 0f3BBB989D, 0f3F000000;
	cvt.sat.f32.f32 	%f709, %f708;
	fma.rm.f32 	%f710, %f709, %f529, %f528;
	add.f32 	%f711, %f710, 0fCB40007F;
	neg.f32 	%f712, %f711;
	fma.rn.f32 	%f713, %f707, 0f3FB8AA3B, %f712;
	fma.rn.f32 	%f714, %f707, 0f32A57060, %f713;
	mov.b32 	%r72, %f710;
	shl.b32 	%r73, %r72, 23;
	mov.b32 	%f715, %r73;
	ex2.approx.ftz.f32 	%f716, %f714;
	mul.f32 	%f717, %f716, %f715;
	add.f32 	%f718, %f706, %f717;
	div.rn.f32 	%f719, %f537, %f718;
	div.rn.f32 	%f720, %f549, %f718;
	div.rn.f32 	%f721, %f561, %f718;
	div.rn.f32 	%f722, %f573, %f718;
	st.local.v4.f32 	[%rd1], {%f719, %f720, %f721, %f722};
	div.rn.f32 	%f723, %f585, %f718;
	div.rn.f32 	%f724, %f597, %f718;
	div.rn.f32 	%f725, %f609, %f718;
	div.rn.f32 	%f726, %f621, %f718;
	st.local.v4.f32 	[%rd1+16], {%f723, %f724, %f725, %f726};
	div.rn.f32 	%f727, %f633, %f718;
	div.rn.f32 	%f728, %f645, %f718;
	div.rn.f32 	%f729, %f657, %f718;
	div.rn.f32 	%f730, %f669, %f718;
	st.local.v4.f32 	[%rd1+32], {%f727, %f728, %f729, %f730};
	div.rn.f32 	%f731, %f681, %f718;
	div.rn.f32 	%f732, %f693, %f718;
	div.rn.f32 	%f733, %f705, %f718;
	div.rn.f32 	%f734, %f717, %f718;
	st.local.v4.f32 	[%rd1+48], {%f731, %f732, %f733, %f734};
	mov.b32 	%r88, 0;
$L__BB0_7:
	mul.wide.u32 	%rd26, %r88, 4;
	add.s64 	%rd27, %rd1, %rd26;
	ld.local.f32 	%f735, [%rd27];
	shl.b32 	%r74, %r88, 8;
	mov.u32 	%r75, _ZZ5flashPfS_S_S_iE5tileV;
	add.s32 	%r76, %r75, %r74;
	ld.shared.f32 	%f736, [%r76];
	fma.rn.f32 	%f863, %f735, %f736, %f863;
	ld.shared.f32 	%f737, [%r76+4];
	fma.rn.f32 	%f862, %f735, %f737, %f862;
	ld.shared.f32 	%f738, [%r76+8];
	fma.rn.f32 	%f861, %f735, %f738, %f861;
	ld.shared.f32 	%f739, [%r76+12];
	fma.rn.f32 	%f860, %f735, %f739, %f860;
	ld.shared.f32 	%f740, [%r76+16];
	fma.rn.f32 	%f859, %f735, %f740, %f859;
	ld.shared.f32 	%f741, [%r76+20];
	fma.rn.f32 	%f858, %f735, %f741, %f858;
	ld.shared.f32 	%f742, [%r76+24];
	fma.rn.f32 	%f857, %f735, %f742, %f857;
	ld.shared.f32 	%f743, [%r76+28];
	fma.rn.f32 	%f856, %f735, %f743, %f856;
	ld.shared.f32 	%f744, [%r76+32];
	fma.rn.f32 	%f855, %f735, %f744, %f855;
	ld.shared.f32 	%f745, [%r76+36];
	fma.rn.f32 	%f854, %f735, %f745, %f854;
	ld.shared.f32 	%f746, [%r76+40];
	fma.rn.f32 	%f853, %f735, %f746, %f853;
	ld.shared.f32 	%f747, [%r76+44];
	fma.rn.f32 	%f852, %f735, %f747, %f852;
	ld.shared.f32 	%f748, [%r76+48];
	fma.rn.f32 	%f851, %f735, %f748, %f851;
	ld.shared.f32 	%f749, [%r76+52];
	fma.rn.f32 	%f850, %f735, %f749, %f850;
	ld.shared.f32 	%f750, [%r76+56];
	fma.rn.f32 	%f849, %f735, %f750, %f849;
	ld.shared.f32 	%f751, [%r76+60];
	fma.rn.f32 	%f848, %f735, %f751, %f848;
	ld.shared.f32 	%f752, [%r76+64];
	fma.rn.f32 	%f847, %f735, %f752, %f847;
	ld.shared.f32 	%f753, [%r76+68];
	fma.rn.f32 	%f846, %f735, %f753, %f846;
	ld.shared.f32 	%f754, [%r76+72];
	fma.rn.f32 	%f845, %f735, %f754, %f845;
	ld.shared.f32 	%f755, [%r76+76];
	fma.rn.f32 	%f844, %f735, %f755, %f844;
	ld.shared.f32 	%f756, [%r76+80];
	fma.rn.f32 	%f843, %f735, %f756, %f843;
	ld.shared.f32 	%f757, [%r76+84];
	fma.rn.f32 	%f842, %f735, %f757, %f842;
	ld.shared.f32 	%f758, [%r76+88];
	fma.rn.f32 	%f841, %f735, %f758, %f841;
	ld.shared.f32 	%f759, [%r76+92];
	fma.rn.f32 	%f840, %f735, %f759, %f840;
	ld.shared.f32 	%f760, [%r76+96];
	fma.rn.f32 	%f839, %f735, %f760, %f839;
	ld.shared.f32 	%f761, [%r76+100];
	fma.rn.f32 	%f838, %f735, %f761, %f838;
	ld.shared.f32 	%f762, [%r76+104];
	fma.rn.f32 	%f837, %f735, %f762, %f837;
	ld.shared.f32 	%f763, [%r76+108];
	fma.rn.f32 	%f836, %f735, %f763, %f836;
	ld.shared.f32 	%f764, [%r76+112];
	fma.rn.f32 	%f835, %f735, %f764, %f835;
	ld.shared.f32 	%f765, [%r76+116];
	fma.rn.f32 	%f834, %f735, %f765, %f834;
	ld.shared.f32 	%f766, [%r76+120];
	fma.rn.f32 	%f833, %f735, %f766, %f833;
	ld.shared.f32 	%f767, [%r76+124];
	fma.rn.f32 	%f832, %f735, %f767, %f832;
	ld.shared.f32 	%f768, [%r76+128];
	fma.rn.f32 	%f831, %f735, %f768, %f831;
	ld.shared.f32 	%f769, [%r76+132];
	fma.rn.f32 	%f830, %f735, %f769, %f830;
	ld.shared.f32 	%f770, [%r76+136];
	fma.rn.f32 	%f829, %f735, %f770, %f829;
	ld.shared.f32 	%f771, [%r76+140];
	fma.rn.f32 	%f828, %f735, %f771, %f828;
	ld.shared.f32 	%f772, [%r76+144];
	fma.rn.f32 	%f827, %f735, %f772, %f827;
	ld.shared.f32 	%f773, [%r76+148];
	fma.rn.f32 	%f826, %f735, %f773, %f826;
	ld.shared.f32 	%f774, [%r76+152];
	fma.rn.f32 	%f825, %f735, %f774, %f825;
	ld.shared.f32 	%f775, [%r76+156];
	fma.rn.f32 	%f824, %f735, %f775, %f824;
	ld.shared.f32 	%f776, [%r76+160];
	fma.rn.f32 	%f823, %f735, %f776, %f823;
	ld.shared.f32 	%f777, [%r76+164];
	fma.rn.f32 	%f822, %f735, %f777, %f822;
	ld.shared.f32 	%f778, [%r76+168];
	fma.rn.f32 	%f821, %f735, %f778, %f821;
	ld.shared.f32 	%f779, [%r76+172];
	fma.rn.f32 	%f820, %f735, %f779, %f820;
	ld.shared.f32 	%f780, [%r76+176];
	fma.rn.f32 	%f819, %f735, %f780, %f819;
	ld.shared.f32 	%f781, [%r76+180];
	fma.rn.f32 	%f818, %f735, %f781, %f818;
	ld.shared.f32 	%f782, [%r76+184];
	fma.rn.f32 	%f817, %f735, %f782, %f817;
	ld.shared.f32 	%f783, [%r76+188];
	fma.rn.f32 	%f816, %f735, %f783, %f816;
	ld.shared.f32 	%f784, [%r76+192];
	fma.rn.f32 	%f815, %f735, %f784, %f815;
	ld.shared.f32 	%f785, [%r76+196];
	fma.rn.f32 	%f814, %f735, %f785, %f814;
	ld.shared.f32 	%f786, [%r76+200];
	fma.rn.f32 	%f813, %f735, %f786, %f813;
	ld.shared.f32 	%f787, [%r76+204];
	fma.rn.f32 	%f812, %f735, %f787, %f812;
	ld.shared.f32 	%f788, [%r76+208];
	fma.rn.f32 	%f811, %f735, %f788, %f811;
	ld.shared.f32 	%f789, [%r76+212];
	fma.rn.f32 	%f810, %f735, %f789, %f810;
	ld.shared.f32 	%f790, [%r76+216];
	fma.rn.f32 	%f809, %f735, %f790, %f809;
	ld.shared.f32 	%f791, [%r76+220];
	fma.rn.f32 	%f808, %f735, %f791, %f808;
	ld.shared.f32 	%f792, [%r76+224];
	fma.rn.f32 	%f807, %f735, %f792, %f807;
	ld.shared.f32 	%f793, [%r76+228];
	fma.rn.f32 	%f806, %f735, %f793, %f806;
	ld.shared.f32 	%f794, [%r76+232];
	fma.rn.f32 	%f805, %f735, %f794, %f805;
	ld.shared.f32 	%f795, [%r76+236];
	fma.rn.f32 	%f804, %f735, %f795, %f804;
	ld.shared.f32 	%f796, [%r76+240];
	fma.rn.f32 	%f803, %f735, %f796, %f803;
	ld.shared.f32 	%f797, [%r76+244];
	fma.rn.f32 	%f802, %f735, %f797, %f802;
	ld.shared.f32 	%f798, [%r76+248];
	fma.rn.f32 	%f801, %f735, %f798, %f801;
	ld.shared.f32 	%f799, [%r76+252];
	fma.rn.f32 	%f800, %f735, %f799, %f800;
	add.s32 	%r88, %r88, 1;
	setp.ne.s32 	%p4, %r88, 16;
	@%p4 bra 	$L__BB0_7;
	ld.param.u32 	%r82, [_Z5flashPfS_S_S_i_param_4];
	bar.sync 	0;
	add.s32 	%r83, %r83, 16;
	setp.lt.s32 	%p5, %r83, %r82;
	@%p5 bra 	$L__BB0_2;
$L__BB0_9:
	ld.param.u64 	%rd34, [_Z5flashPfS_S_S_i_param_3];
	cvta.to.global.u64 	%rd28, %rd34;
	mov.u32 	%r77, %tid.x;
	mov.u32 	%r78, %ctaid.x;
	shl.b32 	%r79, %r78, 4;
	add.s32 	%r80, %r79, %r77;
	shl.b32 	%r81, %r80, 6;
	mul.wide.s32 	%rd29, %r81, 4;
	add.s64 	%rd30, %rd28, %rd29;
	st.global.f32 	[%rd30], %f863;
	st.global.f32 	[%rd30+4], %f862;
	st.global.f32 	[%rd30+8], %f861;
	st.global.f32 	[%rd30+12], %f860;
	st.global.f32 	[%rd30+16], %f859;
	st.global.f32 	[%rd30+20], %f858;
	st.global.f32 	[%rd30+24], %f857;
	st.global.f32 	[%rd30+28], %f856;
	st.global.f32 	[%rd30+32], %f855;
	st.global.f32 	[%rd30+36], %f854;
	st.global.f32 	[%rd30+40], %f853;
	st.global.f32 	[%rd30+44], %f852;
	st.global.f32 	[%rd30+48], %f851;
	st.global.f32 	[%rd30+52], %f850;
	st.global.f32 	[%rd30+56], %f849;
	st.global.f32 	[%rd30+60], %f848;
	st.global.f32 	[%rd30+64], %f847;
	st.global.f32 	[%rd30+68], %f846;
	st.global.f32 	[%rd30+72], %f845;
	st.global.f32 	[%rd30+76], %f844;
	st.global.f32 	[%rd30+80], %f843;
	st.global.f32 	[%rd30+84], %f842;
	st.global.f32 	[%rd30+88], %f841;
	st.global.f32 	[%rd30+92], %f840;
	st.global.f32 	[%rd30+96], %f839;
	st.global.f32 	[%rd30+100], %f838;
	st.global.f32 	[%rd30+104], %f837;
	st.global.f32 	[%rd30+108], %f836;
	st.global.f32 	[%rd30+112], %f835;
	st.global.f32 	[%rd30+116], %f834;
	st.global.f32 	[%rd30+120], %f833;
	st.global.f32 	[%rd30+124], %f832;
	st.global.f32 	[%rd30+128], %f831;
	st.global.f32 	[%rd30+132], %f830;
	st.global.f32 	[%rd30+136], %f829;
	st.global.f32 	[%rd30+140], %f828;
	st.global.f32 	[%rd30+144], %f827;
	st.global.f32 	[%rd30+148], %f826;
	st.global.f32 	[%rd30+152], %f825;
	st.global.f32 	[%rd30+156], %f824;
	st.global.f32 	[%rd30+160], %f823;
	st.global.f32 	[%rd30+164], %f822;
	st.global.f32 	[%rd30+168], %f821;
	st.global.f32 	[%rd30+172], %f820;
	st.global.f32 	[%rd30+176], %f819;
	st.global.f32 	[%rd30+180], %f818;
	st.global.f32 	[%rd30+184], %f817;
	st.global.f32 	[%rd30+188], %f816;
	st.global.f32 	[%rd30+192], %f815;
	st.global.f32 	[%rd30+196], %f814;
	st.global.f32 	[%rd30+200], %f813;
	st.global.f32 	[%rd30+204], %f812;
	st.global.f32 	[%rd30+208], %f811;
	st.global.f32 	[%rd30+212], %f810;
	st.global.f32 	[%rd30+216], %f809;
	st.global.f32 	[%rd30+220], %f808;
	st.global.f32 	[%rd30+224], %f807;
	st.global.f32 	[%rd30+228], %f806;
	st.global.f32 	[%rd30+232], %f805;
	st.global.f32 	[%rd30+236], %f804;
	st.global.f32 	[%rd30+240], %f803;
	st.global.f32 	[%rd30+244], %f802;
	st.global.f32 	[%rd30+248], %f801;
	st.global.f32 	[%rd30+252], %f800;
	ret;

}


// ===== COMPILED SASS (sm_100) =====

	.target	sm_100

	.elftype	@"ET_EXEC"


//--------------------- .note.nv.tkinfo           --------------------------
	.section	.note.nv.tkinfo,"",@"SHT_NOTE"
	.sectionflags	@"SHF_NOTE_NV_TKINFO"
	.tkinfo
        /*0018*/ 	.word	0x00000002
        /*0030*/ 	.string	""
        /*0030*/ 	.string	"ptxas"
        /*0030*/ 	.string	"Cuda compilation tools, release 13.0, V13.0.88"
        /*0030*/ 	.string	"Build cuda_13.0.r13.0/compiler.36424714_0"
        /*0030*/ 	.string	"-arch sm_100 -m 64 "



//--------------------- .note.nv.cuinfo           --------------------------
	.section	.note.nv.cuinfo,"",@"SHT_NOTE"
	.sectionflags	@"SHF_NOTE_NV_CUINFO"
        /*0018*/ 	.short	0x0002
        /*001a*/ 	.short	0x0064
        /*001c*/ 	.short	0x0082
	.zero		2


//--------------------- .nv.info                  --------------------------
	.section	.nv.info,"",@"SHT_CUDA_INFO"
	.align	4


	//----- nvinfo : EIATTR_REGCOUNT
	.align		4
        /*0000*/ 	.byte	0x04, 0x2f
        /*0002*/ 	.short	(.L_1 - .L_0)
	.align		4
.L_0:
        /*0004*/ 	.word	index@(_Z5flashPfS_S_S_i)
        /*0008*/ 	.word	0x00000099


	//----- nvinfo : EIATTR_FRAME_SIZE
	.align		4
.L_1:
        /*000c*/ 	.byte	0x04, 0x11
        /*000e*/ 	.short	(.L_3 - .L_2)
	.align		4
.L_2:
        /*0010*/ 	.word	index@($__internal_0_$__cuda_sm3x_div_rn_noftz_f32_slowpath)
        /*0014*/ 	.word	0x00000040


	//----- nvinfo : EIATTR_FRAME_SIZE
	.align		4
.L_3:
        /*0018*/ 	.byte	0x04, 0x11
        /*001a*/ 	.short	(.L_5 - .L_4)
	.align		4
.L_4:
        /*001c*/ 	.word	index@(_Z5flashPfS_S_S_i)
        /*0020*/ 	.word	0x00000040


	//----- nvinfo : EIATTR_MIN_STACK_SIZE
	.align		4
.L_5:
        /*0024*/ 	.byte	0x04, 0x12
        /*0026*/ 	.short	(.L_7 - .L_6)
	.align		4
.L_6:
        /*0028*/ 	.word	index@(_Z5flashPfS_S_S_i)
        /*002c*/ 	.word	0x00000040
.L_7:


//--------------------- .nv.compat                --------------------------
	.section	.nv.compat,"",@"SHT_CUDA_COMPAT_INFO"
	.align	4
        /*0000*/ 	.byte	0x02, 0x09, 0x00, 0x00, 0x02, 0x02, 0x01, 0x00, 0x02, 0x05, 0x05, 0x00, 0x03, 0x07, 0x01, 0x01
        /*0010*/ 	.byte	0x02, 0x03, 0x00, 0x00, 0x02, 0x06, 0x01, 0x00, 0x04, 0x0b, 0x08, 0x00, 0x01, 0x00, 0x00, 0x00
        /*0020*/ 	.byte	0x00, 0x00, 0x00, 0x00


//--------------------- .nv.info._Z5flashPfS_S_S_i --------------------------
	.section	.nv.info._Z5flashPfS_S_S_i,"",@"SHT_CUDA_INFO"
	.sectionflags	@""
	.align	4


	//----- nvinfo : EIATTR_CUDA_API_VERSION
	.align		4
        /*0000*/ 	.byte	0x04, 0x37
        /*0002*/ 	.short	(.L_9 - .L_8)
.L_8:
        /*0004*/ 	.word	0x00000082


	//----- nvinfo : EIATTR_KPARAM_INFO
	.align		4
.L_9:
        /*0008*/ 	.byte	0x04, 0x17
        /*000a*/ 	.short	(.L_11 - .L_10)
.L_10:
        /*000c*/ 	.word	0x00000000
        /*0010*/ 	.short	0x0004
        /*0012*/ 	.short	0x0020
        /*0014*/ 	.byte	0x00, 0xf0, 0x11, 0x00


	//----- nvinfo : EIATTR_KPARAM_INFO
	.align		4
.L_11:
        /*0018*/ 	.byte	0x04, 0x17
        /*001a*/ 	.short	(.L_13 - .L_12)
.L_12:
        /*001c*/ 	.word	0x00000000
        /*0020*/ 	.short	0x0003
        /*0022*/ 	.short	0x0018
        /*0024*/ 	.byte	0x00, 0xf5, 0x21, 0x00


	//----- nvinfo : EIATTR_KPARAM_INFO
	.align		4
.L_13:
        /*0028*/ 	.byte	0x04, 0x17
        /*002a*/ 	.short	(.L_15 - .L_14)
.L_14:
        /*002c*/ 	.word	0x00000000
        /*0030*/ 	.short	0x0002
        /*0032*/ 	.short	0x0010
        /*0034*/ 	.byte	0x00, 0xf5, 0x21, 0x00


	//----- nvinfo : EIATTR_KPARAM_INFO
	.align		4
.L_15:
        /*0038*/ 	.byte	0x04, 0x17
        /*003a*/ 	.short	(.L_17 - .L_16)
.L_16:
        /*003c*/ 	.word	0x00000000
        /*0040*/ 	.short	0x0001
        /*0042*/ 	.short	0x0008
        /*0044*/ 	.byte	0x00, 0xf5, 0x21, 0x00


	//----- nvinfo : EIATTR_KPARAM_INFO
	.align		4
.L_17:
        /*0048*/ 	.byte	0x04, 0x17
        /*004a*/ 	.short	(.L_19 - .L_18)
.L_18:
        /*004c*/ 	.word	0x00000000
        /*0050*/ 	.short	0x0000
        /*0052*/ 	.short	0x0000
        /*0054*/ 	.byte	0x00, 0xf5, 0x21, 0x00


	//----- nvinfo : EIATTR_SPARSE_MMA_MASK
	.align		4
.L_19:
        /*0058*/ 	.byte	0x03, 0x50
        /*005a*/ 	.short	0x0000


	//----- nvinfo : EIATTR_MAXREG_COUNT
	.align		4
        /*005c*/ 	.byte	0x03, 0x1b
        /*005e*/ 	.short	0x00ff


	//----- nvinfo : EIATTR_NUM_BARRIERS
	.align		4
        /*0060*/ 	.byte	0x02, 0x4c
        /*0062*/ 	.byte	0x01
	.zero		1


	//----- nvinfo : EIATTR_MERCURY_ISA_VERSION
	.align		4
        /*0064*/ 	.byte	0x03, 0x5f
        /*0066*/ 	.short	0x0101


	//----- nvinfo : EIATTR_VRC_CTA_INIT_COUNT
	.align		4
        /*0068*/ 	.byte	0x02, 0x4a
	.zero		1
	.zero		1


	//----- nvinfo : EIATTR_EXIT_INSTR_OFFSETS
	.align		4
        /*006c*/ 	.byte	0x04, 0x1c
        /*006e*/ 	.short	(.L_21 - .L_20)


	//   ....[0]....
.L_20:
        /*0070*/ 	.word	0x000034c0


	//----- nvinfo : EIATTR_CRS_STACK_SIZE
	.align		4
.L_21:
        /*0074*/ 	.byte	0x04, 0x1e
        /*0076*/ 	.short	(.L_23 - .L_22)
.L_22:
        /*0078*/ 	.word	0x00000000


	//----- nvinfo : EIATTR_CBANK_PARAM_SIZE
	.align		4
.L_23:
        /*007c*/ 	.byte	0x03, 0x19
        /*007e*/ 	.short	0x0024


	//----- nvinfo : EIATTR_PARAM_CBANK
	.align		4
        /*0080*/ 	.byte	0x04, 0x0a
        /*0082*/ 	.short	(.L_25 - .L_24)
	.align		4
.L_24:
        /*0084*/ 	.word	index@(.nv.constant0._Z5flashPfS_S_S_i)
        /*0088*/ 	.short	0x0380
        /*008a*/ 	.short	0x0024


	//----- nvinfo : EIATTR_SW_WAR
	.align		4
.L_25:
        /*008c*/ 	.byte	0x04, 0x36
        /*008e*/ 	.short	(.L_27 - .L_26)
.L_26:
        /*0090*/ 	.word	0x00000008
.L_27:


//--------------------- .nv.callgraph             --------------------------
	.section	.nv.callgraph,"",@"SHT_CUDA_CALLGRAPH"
	.align	4
	.sectionentsize	8
	.align		4
        /*0000*/ 	.word	0x00000000
	.align		4
        /*0004*/ 	.word	0xffffffff
	.align		4
        /*0008*/ 	.word	0x00000000
	.align		4
        /*000c*/ 	.word	0xfffffffe
	.align		4
        /*0010*/ 	.word	0x00000000
	.align		4
        /*0014*/ 	.word	0xfffffffd
	.align		4
        /*0018*/ 	.word	0x00000000
	.align		4
        /*001c*/ 	.word	0xfffffffc


//--------------------- .text._Z5flashPfS_S_S_i   --------------------------
	.section	.text._Z5flashPfS_S_S_i,"ax",@progbits
	.align	128
        .global         _Z5flashPfS_S_S_i
        .type           _Z5flashPfS_S_S_i,@function
        .size           _Z5flashPfS_S_S_i,(.L_x_49 - _Z5flashPfS_S_S_i)
        .other          _Z5flashPfS_S_S_i,@"STO_CUDA_ENTRY STV_DEFAULT"
_Z5flashPfS_S_S_i:
.text._Z5flashPfS_S_S_i:
[----:B------:R-:W0:Y:S01]  /*0000*/  LDC R1, c[0x0][0x37c] ;  /* 0x0000df00ff017b82 */ /* 0x000e220000000800 */
[----:B------:R-:W1:Y:S01]  /*0010*/  LDCU UR4, c[0x0][0x3a0] ;  /* 0x00007400ff0477ac */ /* 0x000e620008000800 */
[----:B------:R-:W-:Y:S01]  /*0020*/  HFMA2 R148, -RZ, RZ, 0, 0 ;  /* 0x00000000ff947431 */ /* 0x000fe200000001ff */
[----:B0-----:R-:W-:Y:S01]  /*0030*/  IADD3 R1, PT, PT, R1, -0x40, RZ ;  /* 0xffffffc001017810 */ /* 0x001fe20007ffe0ff */
[----:B------:R-:W-:Y:S01]  /*0040*/  HFMA2 R109, -RZ, RZ, 0, 0 ;  /* 0x00000000ff6d7431 */ /* 0x000fe200000001ff */
[----:B------:R-:W-:Y:S01]  /*0050*/  CS2R R144, SRZ ;  /* 0x0000000000907805 */ /* 0x000fe2000001ff00 */
[----:B------:R-:W-:Y:S01]  /*0060*/  HFMA2 R0, -RZ, RZ, 0, 0 ;  /* 0x00000000ff007431 */ /* 0x000fe200000001ff */
[----:B------:R-:W-:Y:S02]  /*0070*/  MOV R146, RZ ;  /* 0x000000ff00927202 */ /* 0x000fe40000000f00 */
[----:B------:R-:W-:Y:S02]  /*0080*/  CS2R R142, SRZ ;  /* 0x00000000008e7805 */ /* 0x000fe4000001ff00 */
[----:B------:R-:W-:-:S02]  /*0090*/  CS2R R140, SRZ ;  /* 0x00000000008c7805 */ /* 0x000fc4000001ff00 */
[----:B------:R-:W-:Y:S02]  /*00a0*/  CS2R R138, SRZ ;  /* 0x00000000008a7805 */ /* 0x000fe4000001ff00 */
[----:B------:R-:W-:Y:S02]  /*00b0*/  CS2R R136, SRZ ;  /* 0x0000000000887805 */ /* 0x000fe4000001ff00 */
[----:B------:R-:W-:Y:S02]  /*00c0*/  CS2R R134, SRZ ;  /* 0x0000000000867805 */ /* 0x000fe4000001ff00 */
[----:B------:R-:W-:Y:S02]  /*00d0*/  CS2R R132, SRZ ;  /* 0x0000000000847805 */ /* 0x000fe4000001ff00 */
[----:B------:R-:W-:Y:S02]  /*00e0*/  CS2R R130, SRZ ;  /* 0x0000000000827805 */ /* 0x000fe4000001ff00 */
[----:B------:R-:W-:-:S02]  /*00f0*/  CS2R R128, SRZ ;  /* 0x0000000000807805 */ /* 0x000fc4000001ff00 */
[----:B------:R-:W-:Y:S02]  /*0100*/  CS2R R126, SRZ ;  /* 0x00000000007e7805 */ /* 0x000fe4000001ff00 */
[----:B------:R-:W-:Y:S02]  /*0110*/  CS2R R124, SRZ ;  /* 0x00000000007c7805 */ /* 0x000fe4000001ff00 */
[----:B------:R-:W-:Y:S01]  /*0120*/  CS2R R122, SRZ ;  /* 0x00000000007a7805 */ /* 0x000fe2000001ff00 */
[----:B-1----:R-:W-:Y:S01]  /*0130*/  UISETP.GE.AND UP0, UPT, UR4, 0x1, UPT ;  /* 0x000000010400788c */ /* 0x002fe2000bf06270 */
[----:B------:R-:W-:Y:S02]  /*0140*/  CS2R R120, SRZ ;  /* 0x0000000000787805 */ /* 0x000fe4000001ff00 */
[----:B------:R-:W-:Y:S02]  /*0150*/  CS2R R118, SRZ ;  /* 0x0000000000767805 */ /* 0x000fe4000001ff00 */
[----:B------:R-:W-:-:S02]  /*0160*/  CS2R R116, SRZ ;  /* 0x0000000000747805 */ /* 0x000fc4000001ff00 */
[----:B------:R-:W-:Y:S02]  /*0170*/  CS2R R114, SRZ ;  /* 0x0000000000727805 */ /* 0x000fe4000001ff00 */
[----:B------:R-:W-:Y:S02]  /*0180*/  CS2R R112, SRZ ;  /* 0x0000000000707805 */ /* 0x000fe4000001ff00 */
[----:B------:R-:W-:Y:S02]  /*0190*/  CS2R R110, SRZ ;  /* 0x00000000006e7805 */ /* 0x000fe4000001ff00 */
[----:B------:R-:W-:Y:S02]  /*01a0*/  CS2R R22, SRZ ;  /* 0x0000000000167805 */ /* 0x000fe4000001ff00 */
[----:B------:R-:W-:Y:S02]  /*01b0*/  MOV R107, RZ ;  /* 0x000000ff006b7202 */ /* 0x000fe40000000f00 */
        /* <DEDUP_REMOVED lines=9> */
[----:B------:R-:W-:Y:S02]  /*0250*/  CS2R R20, SRZ ;  /* 0x0000000000147805 */ /* 0x000fe4000001ff00 */
[----:B------:R-:W-:Y:S01]  /*0260*/  MOV R105, RZ ;  /* 0x000000ff00697202 */ /* 0x000fe20000000f00 */
[----:B------:R-:W0:Y:S01]  /*0270*/  LDCU.64 UR8, c[0x0][0x358] ;  /* 0x00006b00ff0877ac */ /* 0x000e220008000a00 */
[----:B------:R-:W-:Y:S05]  /*0280*/  BRA.U !UP0, `(.L_x_0) ;  /* 0x0000002d08747547 */ /* 0x000fea000b800000 */
[----:B------:R-:W1:Y:S01]  /*0290*/  S2R R104, SR_TID.X ;  /* 0x0000000000687919 */ /* 0x000e620000002100 */
[----:B------:R-:W2:Y:S01]  /*02a0*/  S2UR UR5, SR_CgaCtaId ;  /* 0x00000000000579c3 */ /* 0x000ea20000008800 */
[----:B------:R-:W-:Y:S01]  /*02b0*/  UMOV UR4, 0x400 ;  /* 0x0000040000047882 */ /* 0x000fe20000000000 */
[----:B------:R-:W-:Y:S01]  /*02c0*/  MOV R148, RZ ;  /* 0x000000ff00947202 */ /* 0x000fe20000000f00 */
[----:B------:R-:W3:Y:S01]  /*02d0*/  S2R R25, SR_CTAID.X ;  /* 0x0000000000197919 */ /* 0x000ee20000002500 */
[----:B------:R-:W-:-:S04]  /*02e0*/  UIADD3 UR4, UPT, UPT, UR4, 0x2000, URZ ;  /* 0x0000200004047890 */ /* 0x000fc8000fffe0ff */
[----:B--2---:R-:W-:-:S06]  /*02f0*/  ULEA UR4, UR5, UR4, 0x18 ;  /* 0x0000000405047291 */ /* 0x004fcc000f8ec0ff */
[----:B-1----:R-:W-:Y:S01]  /*0300*/  LEA R108, R104, UR4, 0x8 ;  /* 0x00000004686c7c11 */ /* 0x002fe2000f8e40ff */
[----:B------:R-:W-:Y:S01]  /*0310*/  UMOV UR4, URZ ;  /* 0x000000ff00047c82 */ /* 0x000fe20008000000 */
[----:B---3--:R-:W-:Y:S02]  /*0320*/  LEA R106, R25, R104, 0x4 ;  /* 0x00000068196a7211 */ /* 0x008fe400078e20ff */
[----:B------:R-:W-:Y:S02]  /*0330*/  IADD3 R108, PT, PT, R108, 0x10, RZ ;  /* 0x000000106c6c7810 */ /* 0x000fe40007ffe0ff */
[----:B------:R-:W-:-:S07]  /*0340*/  SHF.L.U32 R106, R106, 0x6, RZ ;  /* 0x000000066a6a7819 */ /* 0x000fce00000006ff */
.L_x_36:
[----:B------:R-:W-:Y:S01]  /*0350*/  IADD3 R27, P0, PT, R104, UR4, RZ ;  /* 0x00000004681b7c10 */ /* 0x000fe2000ff1e0ff */
[----:B------:R-:W1:Y:S01]  /*0360*/  S2UR UR7, SR_CgaCtaId ;  /* 0x00000000000779c3 */ /* 0x000e620000008800 */
[----:B------:R-:W2:Y:S01]  /*0370*/  S2R R104, SR_TID.X ;  /* 0x0000000000687919 */ /* 0x000ea20000002100 */
[----:B------:R-:W3:Y:S01]  /*0380*/  LDCU.64 UR10, c[0x0][0x388] ;  /* 0x00007100ff0a77ac */ /* 0x000ee20008000a00 */
[----:B------:R-:W-:Y:S02]  /*0390*/  IADD3.X R24, PT, PT, RZ, RZ, RZ, P0, !PT ;  /* 0x000000ffff187210 */ /* 0x000fe400007fe4ff */
[C---:B------:R-:W-:Y:S01]  /*03a0*/  SHF.L.U32 R26, R27.reuse, 0x8, RZ ;  /* 0x000000081b1a7819 */ /* 0x040fe200000006ff */
[----:B------:R-:W4:Y:S01]  /*03b0*/  LDCU.64 UR12, c[0x0][0x390] ;  /* 0x00007200ff0c77ac */ /* 0x000f220008000a00 */
[----:B------:R-:W-:Y:S02]  /*03c0*/  SHF.L.U64.HI R27, R27, 0x8, R24 ;  /* 0x000000081b1b7819 */ /* 0x000fe40000010218 */
[----:B------:R-:W-:Y:S01]  /*03d0*/  MOV R30, R108 ;  /* 0x0000006c001e7202 */ /* 0x000fe20000000f00 */
[----:B------:R-:W5:Y:S01]  /*03e0*/  LDCU UR14, c[0x0][0x3a0] ;  /* 0x00007400ff0e77ac */ /* 0x000f620008000800 */
[----:B------:R-:W-:Y:S01]  /*03f0*/  MOV R31, R106 ;  /* 0x0000006a001f7202 */ /* 0x000fe20000000f00 */
[----:B------:R-:W-:Y:S01]  /*0400*/  UMOV UR5, 0x400 ;  /* 0x0000040000057882 */ /* 0x000fe20000000000 */
[----:B------:R-:W-:-:S02]  /*0410*/  UIADD3 UR4, UPT, UPT, UR4, 0x10, URZ ;  /* 0x0000001004047890 */ /* 0x000fc4000fffe0ff */
[----:B------:R-:W-:Y:S01]  /*0420*/  UIADD3 UR6, UPT, UPT, UR5, 0x1000, URZ ;  /* 0x0000100005067890 */ /* 0x000fe2000fffe0ff */
[C---:B---3--:R-:W-:Y:S02]  /*0430*/  IADD3 R24, P0, PT, R26.reuse, UR10, RZ ;  /* 0x0000000a1a187c10 */ /* 0x048fe4000ff1e0ff */
[----:B----4-:R-:W-:Y:S01]  /*0440*/  IADD3 R26, P2, PT, R26, UR12, RZ ;  /* 0x0000000c1a1a7c10 */ /* 0x010fe2000ff5e0ff */
[----:B-1----:R-:W-:Y:S01]  /*0450*/  ULEA UR6, UR7, UR6, 0x18 ;  /* 0x0000000607067291 */ /* 0x002fe2000f8ec0ff */
[----:B------:R-:W-:Y:S01]  /*0460*/  IADD3 R24, P1, PT, R24, 0x10, RZ ;  /* 0x0000001018187810 */ /* 0x000fe20007f3e0ff */
[----:B------:R-:W-:Y:S01]  /*0470*/  ULEA UR5, UR7, UR5, 0x18 ;  /* 0x0000000507057291 */ /* 0x000fe2000f8ec0ff */
[----:B------:R-:W-:Y:S01]  /*0480*/  IADD3 R26, P3, PT, R26, 0x10, RZ ;  /* 0x000000101a1a7810 */ /* 0x000fe20007f7e0ff */
[----:B-----5:R-:W-:Y:S01]  /*0490*/  UISETP.GE.AND UP1, UPT, UR4, UR14, UPT ;  /* 0x0000000e0400728c */ /* 0x020fe2000bf26270 */
[--C-:B------:R-:W-:Y:S02]  /*04a0*/  IADD3.X R25, PT, PT, RZ, UR11, R27.reuse, P1, P0 ;  /* 0x0000000bff197c10 */ /* 0x100fe40008fe041b */
[----:B------:R-:W-:-:S02]  /*04b0*/  IADD3.X R27, PT, PT, RZ, UR13, R27, P3, P2 ;  /* 0x0000000dff1b7c10 */ /* 0x000fc40009fe441b */
[C---:B--2---:R-:W-:Y:S02]  /*04c0*/  LEA R35, R104.reuse, UR6, 0x8 ;  /* 0x0000000668237c11 */ /* 0x044fe4000f8e40ff */
[----:B------:R-:W-:Y:S01]  /*04d0*/  LEA R92, R104, UR5, 0x8 ;  /* 0x00000005685c7c11 */ /* 0x000fe2000f8e40ff */
[----:B------:R-:W-:-:S06]  /*04e0*/  UMOV UR5, 0x10 ;  /* 0x0000001000057882 */ /* 0x000fcc0000000000 */
.L_x_1:
[----:B------:R-:W1:Y:S01]  /*04f0*/  LDC.64 R28, c[0x0][0x380] ;  /* 0x0000e000ff1c7b82 */ /* 0x000e620000000a00 */
[----:B0-----:R-:W2:Y:S04]  /*0500*/  LDG.E R32, desc[UR8][R24.64+-0x10] ;  /* 0xfffff00818207981 */ /* 0x001ea8000c1e1900 */
[----:B------:R-:W3:Y:S04]  /*0510*/  LDG.E R37, desc[UR8][R26.64+-0x10] ;  /* 0xfffff0081a257981 */ /* 0x000ee8000c1e1900 */
[----:B------:R-:W4:Y:S04]  /*0520*/  LDG.E R34, desc[UR8][R24.64+-0xc] ;  /* 0xfffff40818227981 */ /* 0x000f28000c1e1900 */
[----:B------:R-:W5:Y:S04]  /*0530*/  LDG.E R41, desc[UR8][R26.64+-0xc] ;  /* 0xfffff4081a297981 */ /* 0x000f68000c1e1900 */
[----:B------:R-:W5:Y:S04]  /*0540*/  LDG.E R36, desc[UR8][R24.64+-0x8] ;  /* 0xfffff80818247981 */ /* 0x000f68000c1e1900 */
[----:B------:R-:W5:Y:S01]  /*0550*/  LDG.E R45, desc[UR8][R26.64+-0x8] ;  /* 0xfffff8081a2d7981 */ /* 0x000f62000c1e1900 */
[----:B-1----:R-:W-:-:S03]  /*0560*/  IMAD.WIDE R28, R31, 0x4, R28 ;  /* 0x000000041f1c7825 */ /* 0x002fc600078e021c */
[----:B------:R-:W5:Y:S04]  /*0570*/  LDG.E R38, desc[UR8][R24.64+-0x4] ;  /* 0xfffffc0818267981 */ /* 0x000f68000c1e1900 */
[----:B------:R-:W2:Y:S04]  /*0580*/  LDG.E R33, desc[UR8][R28.64] ;  /* 0x000000081c217981 */ /* 0x000ea8000c1e1900 */
[----:B------:R-:W4:Y:S04]  /*0590*/  LDG.E R39, desc[UR8][R28.64+0x4] ;  /* 0x000004081c277981 */ /* 0x000f28000c1e1900 */
[----:B------:R-:W5:Y:S04]  /*05a0*/  LDG.E R43, desc[UR8][R28.64+0x8] ;  /* 0x000008081c2b7981 */ /* 0x000f68000c1e1900 */
        /* <DEDUP_REMOVED lines=12> */
[----:B------:R0:W5:Y:S04]  /*0670*/  LDG.E R46, desc[UR8][R24.64+0xc] ;  /* 0x00000c08182e7981 */ /* 0x000168000c1e1900 */
[----:B------:R1:W5:Y:S01]  /*0680*/  LDG.E R65, desc[UR8][R26.64+0xc] ;  /* 0x00000c081a417981 */ /* 0x000362000c1e1900 */
[----:B------:R-:W-:-:S02]  /*0690*/  IADD3 R31, PT, PT, R31, 0x8, RZ ;  /* 0x000000081f1f7810 */ /* 0x000fc40007ffe0ff */
[----:B0-----:R-:W-:Y:S02]  /*06a0*/  IADD3 R24, P0, PT, R24, 0x20, RZ ;  /* 0x0000002018187810 */ /* 0x001fe40007f1e0ff */
[----:B-1----:R-:W-:Y:S02]  /*06b0*/  IADD3 R26, P1, PT, R26, 0x20, RZ ;  /* 0x000000201a1a7810 */ /* 0x002fe40007f3e0ff */
[----:B------:R-:W-:Y:S02]  /*06c0*/  IADD3.X R25, PT, PT, RZ, R25, RZ, P0, !PT ;  /* 0x00000019ff197210 */ /* 0x000fe400007fe4ff */
[----:B------:R-:W-:Y:S01]  /*06d0*/  IADD3.X R27, PT, PT, RZ, R27, RZ, P1, !PT ;  /* 0x0000001bff1b7210 */ /* 0x000fe20000ffe4ff */
[----:B--2---:R-:W-:Y:S04]  /*06e0*/  STS [R92+UR5+-0x10], R33 ;  /* 0xfffff0215c007988 */ /* 0x004fe80008000805 */
[----:B------:R-:W-:Y:S04]  /*06f0*/  STS [R35+UR5+-0x10], R32 ;  /* 0xfffff02023007988 */ /* 0x000fe80008000805 */
[----:B---3--:R-:W-:Y:S04]  /*0700*/  STS [R30+-0x10], R37 ;  /* 0xfffff0251e007388 */ /* 0x008fe80000000800 */
[----:B----4-:R-:W-:Y:S04]  /*0710*/  STS [R92+UR5+-0xc], R39 ;  /* 0xfffff4275c007988 */ /* 0x010fe80008000805 */
[----:B------:R-:W-:Y:S04]  /*0720*/  STS [R35+UR5+-0xc], R34 ;  /* 0xfffff42223007988 */ /* 0x000fe80008000805 */
[----:B-----5:R-:W-:Y:S04]  /*0730*/  STS [R30+-0xc], R41 ;  /* 0xfffff4291e007388 */ /* 0x020fe80000000800 */
[----:B------:R-:W-:Y:S04]  /*0740*/  STS [R92+UR5+-0x8], R43 ;  /* 0xfffff82b5c007988 */ /* 0x000fe80008000805 */
[----:B------:R-:W-:Y:S04]  /*0750*/  STS [R35+UR5+-0x8], R36 ;  /* 0xfffff82423007988 */ /* 0x000fe80008000805 */
[----:B------:R-:W-:Y:S04]  /*0760*/  STS [R30+-0x8], R45 ;  /* 0xfffff82d1e007388 */ /* 0x000fe80000000800 */
[----:B------:R-:W-:Y:S04]  /*0770*/  STS [R92+UR5+-0x4], R47 ;  /* 0xfffffc2f5c007988 */ /* 0x000fe80008000805 */
[----:B------:R-:W-:Y:S04]  /*0780*/  STS [R35+UR5+-0x4], R38 ;  /* 0xfffffc2623007988 */ /* 0x000fe80008000805 */
[----:B------:R-:W-:Y:S04]  /*0790*/  STS [R30+-0x4], R49 ;  /* 0xfffffc311e007388 */ /* 0x000fe80000000800 */
[----:B------:R-:W-:Y:S04]  /*07a0*/  STS [R92+UR5], R51 ;  /* 0x000000335c007988 */ /* 0x000fe80008000805 */
[----:B------:R-:W-:Y:S04]  /*07b0*/  STS [R35+UR5], R40 ;  /* 0x0000002823007988 */ /* 0x000fe80008000805 */
[----:B------:R-:W-:Y:S04]  /*07c0*/  STS [R30], R53 ;  /* 0x000000351e007388 */ /* 0x000fe80000000800 */
[----:B------:R-:W-:Y:S04]  /*07d0*/  STS [R92+UR5+0x4], R55 ;  /* 0x000004375c007988 */ /* 0x000fe80008000805 */
[----:B------:R-:W-:Y:S04]  /*07e0*/  STS [R35+UR5+0x4], R42 ;  /* 0x0000042a23007988 */ /* 0x000fe80008000805 */
[----:B------:R-:W-:Y:S04]  /*07f0*/  STS [R30+0x4], R57 ;  /* 0x000004391e007388 */ /* 0x000fe80000000800 */
[----:B------:R-:W-:Y:S04]  /*0800*/  STS [R92+UR5+0x8], R59 ;  /* 0x0000083b5c007988 */ /* 0x000fe80008000805 */
[----:B------:R-:W-:Y:S04]  /*0810*/  STS [R35+UR5+0x8], R44 ;  /* 0x0000082c23007988 */ /* 0x000fe80008000805 */
[----:B------:R-:W-:Y:S04]  /*0820*/  STS [R30+0x8], R61 ;  /* 0x0000083d1e007388 */ /* 0x000fe80000000800 */
[----:B------:R-:W-:Y:S04]  /*0830*/  STS [R92+UR5+0xc], R63 ;  /* 0x00000c3f5c007988 */ /* 0x000fe80008000805 */
[----:B------:R-:W-:Y:S01]  /*0840*/  STS [R35+UR5+0xc], R46 ;  /* 0x00000c2e23007988 */ /* 0x000fe20008000805 */
[----:B------:R-:W-:-:S04]  /*0850*/  UIADD3 UR5, UPT, UPT, UR5, 0x20, URZ ;  /* 0x0000002005057890 */ /* 0x000fc8000fffe0ff */
[----:B------:R-:W-:Y:S01]  /*0860*/  UISETP.NE.AND UP0, UPT, UR5, 0x110, UPT ;  /* 0x000001100500788c */ /* 0x000fe2000bf05270 */
[----:B------:R0:W-:Y:S02]  /*0870*/  STS [R30+0xc], R65 ;  /* 0x00000c411e007388 */ /* 0x0001e40000000800 */
[----:B0-----:R-:W-:-:S06]  /*0880*/  IADD3 R30, PT, PT, R30, 0x20, RZ ;  /* 0x000000201e1e7810 */ /* 0x001fcc0007ffe0ff */
[----:B------:R-:W-:Y:S05]  /*0890*/  BRA.U UP0, `(.L_x_1) ;  /* 0xfffffffd00147547 */ /* 0x000fea000b83ffff */
[----:B------:R-:W-:Y:S01]  /*08a0*/  BAR.SYNC.DEFER_BLOCKING 0x0 ;  /* 0x0000000000007b1d */ /* 0x000fe20000010000 */
[----:B------:R-:W-:-:S05]  /*08b0*/  HFMA2 R150, -RZ, RZ, 0, 0 ;  /* 0x00000000ff967431 */ /* 0x000fca00000001ff */
[----:B------:R0:W-:Y:S04]  /*08c0*/  STL.128 [R1], RZ ;  /* 0x000000ff01007387 */ /* 0x0001e80000100c00 */
[----:B------:R0:W-:Y:S04]  /*08d0*/  STL.128 [R1+0x10], RZ ;  /* 0x000010ff01007387 */ /* 0x0001e80000100c00 */
[----:B------:R0:W-:Y:S04]  /*08e0*/  STL.128 [R1+0x20], RZ ;  /* 0x000020ff01007387 */ /* 0x0001e80000100c00 */
[----:B------:R0:W-:Y:S04]  /*08f0*/  STL.128 [R1+0x30], RZ ;  /* 0x000030ff01007387 */ /* 0x0001e80000100c00 */
[----:B------:R0:W1:Y:S04]  /*0900*/  LDS.128 R28, [R92] ;  /* 0x000000005c1c7984 */ /* 0x0000680000000c00 */
[----:B------:R0:W2:Y:S04]  /*0910*/  LDS.128 R32, [R92+0x10] ;  /* 0x000010005c207984 */ /* 0x0000a80000000c00 */
[----:B------:R0:W3:Y:S04]  /*0920*/  LDS.128 R36, [R92+0x20] ;  /* 0x000020005c247984 */ /* 0x0000e80000000c00 */
[----:B------:R0:W4:Y:S04]  /*0930*/  LDS.128 R40, [R92+0x30] ;  /* 0x000030005c287984 */ /* 0x0001280000000c00 */
[----:B------:R0:W0:Y:S04]  /*0940*/  LDS.128 R44, [R92+0x40] ;  /* 0x000040005c2c7984 */ /* 0x0000280000000c00 */
        /* <DEDUP_REMOVED lines=10> */
[----:B-1234-:R0:W0:Y:S02]  /*09f0*/  LDS.128 R88, [R92+0xf0] ;  /* 0x0000f0005c587984 */ /* 0x01e0240000000c00 */
.L_x_2:
[----:B-1----:R-:W-:-:S05]  /*0a00*/  LEA R147, R150, R1, 0x2 ;  /* 0x0000000196937211 */ /* 0x002fca00078e10ff */
[----:B------:R-:W2:Y:S01]  /*0a10*/  LDL R97, [R147] ;  /* 0x0000000093617983 */ /* 0x000ea20000100800 */
[C---:B------:R-:W-:Y:S02]  /*0a20*/  LEA R149, R150.reuse, UR6, 0x8 ;  /* 0x0000000696957c11 */ /* 0x040fe4000f8e40ff */
[----:B------:R-:W-:-:S03]  /*0a30*/  IADD3 R150, PT, PT, R150, 0x1, RZ ;  /* 0x0000000196967810 */ /* 0x000fc60007ffe0ff */
[----:B------:R-:W2:Y:S01]  /*0a40*/  LDS.128 R24, [R149] ;  /* 0x0000000095187984 */ /* 0x000ea20000000c00 */
[----:B------:R-:W-:-:S03]  /*0a50*/  ISETP.NE.AND P0, PT, R150, 0x10, PT ;  /* 0x000000109600780c */ /* 0x000fc60003f05270 */
[----:B------:R-:W1:Y:S04]  /*0a60*/  LDS.128 R100, [R149+0x10] ;  /* 0x0000100095647984 */ /* 0x000e680000000c00 */
[----:B0-----:R-:W0:Y:S01]  /*0a70*/  LDS.128 R92, [R149+0x20] ;  /* 0x00002000955c7984 */ /* 0x001e220000000c00 */
[----:B--2---:R-:W-:-:S03]  /*0a80*/  FFMA R24, R28, R24, R97 ;  /* 0x000000181c187223 */ /* 0x004fc60000000061 */
[----:B------:R-:W2:Y:S01]  /*0a90*/  LDS.128 R96, [R149+0x30] ;  /* 0x0000300095607984 */ /* 0x000ea20000000c00 */
[----:B------:R-:W-:-:S04]  /*0aa0*/  FFMA R25, R29, R25, R24 ;  /* 0x000000191d197223 */ /* 0x000fc80000000018 */
[----:B------:R-:W-:-:S04]  /*0ab0*/  FFMA R26, R30, R26, R25 ;  /* 0x0000001a1e1a7223 */ /* 0x000fc80000000019 */
[----:B------:R-:W-:-:S04]  /*0ac0*/  FFMA R27, R31, R27, R26 ;  /* 0x0000001b1f1b7223 */ /* 0x000fc8000000001a */
[----:B-1----:R-:W-:Y:S02]  /*0ad0*/  FFMA R100, R32, R100, R27 ;  /* 0x0000006420647223 */ /* 0x002fe4000000001b */
[----:B------:R-:W1:Y:S02]  /*0ae0*/  LDS.128 R24, [R149+0x40] ;  /* 0x0000400095187984 */ /* 0x000e640000000c00 */
[----:B------:R-:W-:-:S04]  /*0af0*/  FFMA R101, R33, R101, R100 ;  /* 0x0000006521657223 */ /* 0x000fc80000000064 */
[----:B------:R-:W-:-:S04]  /*0b00*/  FFMA R102, R34, R102, R101 ;  /* 0x0000006622667223 */ /* 0x000fc80000000065 */
[----:B------:R-:W-:-:S04]  /*0b10*/  FFMA R103, R35, R103, R102 ;  /* 0x0000006723677223 */ /* 0x000fc80000000066 */
[----:B0-----:R-:W-:Y:S02]  /*0b20*/  FFMA R92, R36, R92, R103 ;  /* 0x0000005c245c7223 */ /* 0x001fe40000000067 */
[----:B------:R-:W0:Y:S02]  /*0b30*/  LDS.128 R100, [R149+0x50] ;  /* 0x0000500095647984 */ /* 0x000e240000000c00 */
[----:B------:R-:W-:-:S04]  /*0b40*/  FFMA R93, R37, R93, R92 ;  /* 0x0000005d255d7223 */ /* 0x000fc8000000005c */
[----:B------:R-:W-:-:S04]  /*0b50*/  FFMA R94, R38, R94, R93 ;  /* 0x0000005e265e7223 */ /* 0x000fc8000000005d */
[----:B------:R-:W-:-:S04]  /*0b60*/  FFMA R95, R39, R95, R94 ;  /* 0x0000005f275f7223 */ /* 0x000fc8000000005e */
[----:B--2---:R-:W-:Y:S02]  /*0b70*/  FFMA R96, R40, R96, R95 ;  /* 0x0000006028607223 */ /* 0x004fe4000000005f */
[----:B------:R-:W2:Y:S02]  /*0b80*/  LDS.128 R92, [R149+0x60] ;  /* 0x00006000955c7984 */ /* 0x000ea40000000c00 */
        /* <DEDUP_REMOVED lines=48> */
[----:B-1----:R-:W-:-:S04]  /*0e90*/  FFMA R100, R80, R100, R27 ;  /* 0x0000006450647223 */ /* 0x002fc8000000001b */
[----:B------:R-:W-:-:S04]  /*0ea0*/  FFMA R101, R81, R101, R100 ;  /* 0x0000006551657223 */ /* 0x000fc80000000064 */
[----:B------:R-:W-:-:S04]  /*0eb0*/  FFMA R102, R82, R102, R101 ;  /* 0x0000006652667223 */ /* 0x000fc80000000065 */
[----:B------:R-:W-:-:S04]  /*0ec0*/  FFMA R103, R83, R103, R102 ;  /* 0x0000006753677223 */ /* 0x000fc80000000066 */
[----:B0-----:R-:W-:-:S04]  /*0ed0*/  FFMA R92, R84, R92, R103 ;  /* 0x0000005c545c7223 */ /* 0x001fc80000000067 */
[----:B------:R-:W-:-:S04]  /*0ee0*/  FFMA R93, R85, R93, R92 ;  /* 0x0000005d555d7223 */ /* 0x000fc8000000005c */
[----:B------:R-:W-:-:S04]  /*0ef0*/  FFMA R94, R86, R94, R93 ;  /* 0x0000005e565e7223 */ /* 0x000fc8000000005d */
[----:B------:R-:W-:-:S04]  /*0f00*/  FFMA R95, R87, R95, R94 ;  /* 0x0000005f575f7223 */ /* 0x000fc8000000005e */
[----:B--2---:R-:W-:-:S04]  /*0f10*/  FFMA R96, R88, R96, R95 ;  /* 0x0000006058607223 */ /* 0x004fc8000000005f */
[----:B------:R-:W-:-:S04]  /*0f20*/  FFMA R97, R89, R97, R96 ;  /* 0x0000006159617223 */ /* 0x000fc80000000060 */
[----:B------:R-:W-:-:S04]  /*0f30*/  FFMA R98, R90, R98, R97 ;  /* 0x000000625a627223 */ /* 0x000fc80000000061 */
[----:B------:R-:W-:-:S05]  /*0f40*/  FFMA R98, R91, R99, R98 ;  /* 0x000000635b627223 */ /* 0x000fca0000000062 */
[----:B------:R1:W-:Y:S01]  /*0f50*/  STL [R147], R98 ;  /* 0x0000006293007387 */ /* 0x0003e20000100800 */
[----:B------:R-:W-:Y:S05]  /*0f60*/  @P0 BRA `(.L_x_2) ;  /* 0xfffffff800a40947 */ /* 0x000fea000383ffff */
[----:B------:R-:W2:Y:S04]  /*0f70*/  LDL.128 R36, [R1] ;  /* 0x0000000001247983 */ /* 0x000ea80000100c00 */
[----:B------:R-:W3:Y:S04]  /*0f80*/  LDL.128 R24, [R1+0x10] ;  /* 0x0000100001187983 */ /* 0x000ee80000100c00 */
[----:B------:R-:W4:Y:S04]  /*0f90*/  LDL.128 R28, [R1+0x20] ;  /* 0x00002000011c7983 */ /* 0x000f280000100c00 */
[----:B------:R-:W5:Y:S01]  /*0fa0*/  LDL.128 R32, [R1+0x30] ;  /* 0x0000300001207983 */ /* 0x000f620000100c00 */
[----:B------:R-:W-:Y:S01]  /*0fb0*/  MOV R67, 0x3bbb989d ;  /* 0x3bbb989d00437802 */ /* 0x000fe20000000f00 */
[----:B------:R-:W-:Y:S01]  /*0fc0*/  BSSY.RECONVERGENT B2, `(.L_x_3) ;  /* 0x00000c7000027945 */ /* 0x000fe20003800200 */
[----:B--2---:R-:W-:Y:S01]  /*0fd0*/  FMUL R36, R36, 0.125 ;  /* 0x3e00000024247820 */ /* 0x004fe20000400000 */
[----:B------:R-:W-:Y:S01]  /*0fe0*/  FMUL R37, R37, 0.125 ;  /* 0x3e00000025257820 */ /* 0x000fe20000400000 */
[----:B------:R-:W-:Y:S01]  /*0ff0*/  FMUL R38, R38, 0.125 ;  /* 0x3e00000026267820 */ /* 0x000fe20000400000 */
[----:B------:R-:W-:Y:S01]  /*1000*/  FMUL R39, R39, 0.125 ;  /* 0x3e00000027277820 */ /* 0x000fe20000400000 */
[----:B---3--:R-:W-:Y:S01]  /*1010*/  FMUL R24, R24, 0.125 ;  /* 0x3e00000018187820 */ /* 0x008fe20000400000 */
[----:B------:R-:W-:Y:S01]  /*1020*/  FMUL R25, R25, 0.125 ;  /* 0x3e00000019197820 */ /* 0x000fe20000400000 */
[----:B------:R-:W-:Y:S01]  /*1030*/  FMNMX3 R40, R36, -1.00000000000000000000e+09, R37, !PT ;  /* 0xce6e6b2824287876 */ /* 0x000fe20007800025 */
[----:B------:R-:W-:Y:S01]  /*1040*/  FMUL R26, R26, 0.125 ;  /* 0x3e0000001a1a7820 */ /* 0x000fe20000400000 */
[----:B------:R-:W-:Y:S01]  /*1050*/  FMUL R27, R27, 0.125 ;  /* 0x3e0000001b1b7820 */ /* 0x000fe20000400000 */
[----:B----4-:R-:W-:Y:S01]  /*1060*/  FMUL R41, R29, 0.125 ;  /* 0x3e0000001d297820 */ /* 0x010fe20000400000 */
[----:B------:R-:W-:Y:S01]  /*1070*/  FMNMX3 R40, R40, R38, R39, !PT ;  /* 0x0000002628287276 */ /* 0x000fe20007800027 */
[----:B------:R-:W-:Y:S01]  /*1080*/  FMUL R31, R31, 0.125 ;  /* 0x3e0000001f1f7820 */ /* 0x000fe20000400000 */
[----:B-----5:R-:W-:Y:S01]  /*1090*/  FMUL R43, R32, 0.125 ;  /* 0x3e000000202b7820 */ /* 0x020fe20000400000 */
[----:B------:R-:W-:Y:S01]  /*10a0*/  FMUL R44, R33, 0.125 ;  /* 0x3e000000212c7820 */ /* 0x000fe20000400000 */
[----:B------:R-:W-:Y:S01]  /*10b0*/  FMNMX3 R42, R40, R24, R25, !PT ;  /* 0x00000018282a7276 */ /* 0x000fe20007800019 */
[----:B------:R-:W-:Y:S01]  /*10c0*/  FMUL R40, R28, 0.125 ;  /* 0x3e0000001c287820 */ /* 0x000fe20000400000 */
[----:B------:R-:W-:Y:S01]  /*10d0*/  FMUL R34, R34, 0.125 ;  /* 0x3e00000022227820 */ /* 0x000fe20000400000 */
[----:B------:R-:W-:Y:S01]  /*10e0*/  FMUL R35, R35, 0.125 ;  /* 0x3e00000023237820 */ /* 0x000fe20000400000 */
[----:B------:R-:W-:Y:S01]  /*10f0*/  FMNMX3 R28, R42, R26, R27, !PT ;  /* 0x0000001a2a1c7276 */ /* 0x000fe2000780001b */
[----:B------:R-:W-:Y:S01]  /*1100*/  FMUL R42, R30, 0.125 ;  /* 0x3e0000001e2a7820 */ /* 0x000fe20000400000 */
[----:B------:R-:W-:-:S02]  /*1110*/  HFMA2 R32, -RZ, RZ, 3.7421875, 0 ;  /* 0x437c0000ff207431 */ /* 0x000fc400000001ff */
[----:B------:R-:W-:-:S04]  /*1120*/  FMNMX3 R28, R28, R40, R41, !PT ;  /* 0x000000281c1c7276 */ /* 0x000fc80007800029 */
[----:B------:R-:W-:-:S04]  /*1130*/  FMNMX3 R28, R28, R42, R31, !PT ;  /* 0x0000002a1c1c7276 */ /* 0x000fc8000780001f */
[----:B------:R-:W-:-:S04]  /*1140*/  FMNMX3 R28, R28, R43, R44, !PT ;  /* 0x0000002b1c1c7276 */ /* 0x000fc8000780002c */
[----:B------:R-:W-:-:S05]  /*1150*/  FMNMX3 R45, R28, R34, R35, !PT ;  /* 0x000000221c2d7276 */ /* 0x000fca0007800023 */
[--C-:B------:R-:W-:Y:S01]  /*1160*/  FADD R36, R36, -R45.reuse ;  /* 0x8000002d24247221 */ /* 0x100fe20000000000 */
[--C-:B------:R-:W-:Y:S01]  /*1170*/  FADD R46, R38, -R45.reuse ;  /* 0x8000002d262e7221 */ /* 0x100fe20000000000 */
[--C-:B------:R-:W-:Y:S01]  /*1180*/  FADD R37, R37, -R45.reuse ;  /* 0x8000002d25257221 */ /* 0x100fe20000000000 */
[--C-:B------:R-:W-:Y:S01]  /*1190*/  FADD R39, R39, -R45.reuse ;  /* 0x8000002d27277221 */ /* 0x100fe20000000000 */
[-C--:B------:R-:W-:Y:S01]  /*11a0*/  FFMA.SAT R29, R36, R67.reuse, 0.5 ;  /* 0x3f000000241d7423 */ /* 0x080fe20000002043 */
[-C--:B------:R-:W-:Y:S01]  /*11b0*/  FFMA.SAT R47, R46, R67.reuse, 0.5 ;  /* 0x3f0000002e2f7423 */ /* 0x080fe20000002043 */
[-C--:B------:R-:W-:Y:S01]  /*11c0*/  FFMA.SAT R33, R37, R67.reuse, 0.5 ;  /* 0x3f00000025217423 */ /* 0x080fe20000002043 */
[--C-:B------:R-:W-:Y:S01]  /*11d0*/  FADD R50, R27, -R45.reuse ;  /* 0x8000002d1b327221 */ /* 0x100fe20000000000 */
[-C--:B------:R-:W-:Y:S01]  /*11e0*/  FFMA.RM R30, R29, R32.reuse, 12582913 ;  /* 0x4b4000011d1e7423 */ /* 0x080fe20000004020 */
[-C--:B------:R-:W-:Y:S01]  /*11f0*/  FFMA.RM R28, R47, R32.reuse, 12582913 ;  /* 0x4b4000012f1c7423 */ /* 0x080fe20000004020 */
[-C--:B------:R-:W-:Y:S01]  /*1200*/  FFMA.RM R29, R33, R32.reuse, 12582913 ;  /* 0x4b400001211d7423 */ /* 0x080fe20000004020 */
[-C--:B------:R-:W-:Y:S01]  /*1210*/  FFMA.SAT R27, R39, R67.reuse, 0.5 ;  /* 0x3f000000271b7423 */ /* 0x080fe20000002043 */
[----:B------:R-:W-:Y:S01]  /*1220*/  FADD R33, R30, -12583039 ;  /* 0xcb40007f1e217421 */ /* 0x000fe20000000000 */
[----:B------:R-:W-:Y:S01]  /*1230*/  FADD R47, R28, -12583039 ;  /* 0xcb40007f1c2f7421 */ /* 0x000fe20000000000 */
[----:B------:R-:W-:Y:S01]  /*1240*/  FADD R38, R29, -12583039 ;  /* 0xcb40007f1d267421 */ /* 0x000fe20000000000 */
[----:B------:R-:W-:Y:S01]  /*1250*/  FADD R48, R25, -R45 ;  /* 0x8000002d19307221 */ /* 0x000fe20000000000 */
[----:B------:R-:W-:Y:S01]  /*1260*/  FFMA R33, R36, 1.4426950216293334961, -R33 ;  /* 0x3fb8aa3b24217823 */ /* 0x000fe20000000821 */
[----:B------:R-:W-:Y:S01]  /*1270*/  FFMA R47, R46, 1.4426950216293334961, -R47 ;  /* 0x3fb8aa3b2e2f7823 */ /* 0x000fe2000000082f */
[C---:B------:R-:W-:Y:S01]  /*1280*/  FFMA R38, R37.reuse, 1.4426950216293334961, -R38 ;  /* 0x3fb8aa3b25267823 */ /* 0x040fe20000000826 */
[----:B------:R-:W-:Y:S01]  /*1290*/  FADD R49, R26, -R45 ;  /* 0x8000002d1a317221 */ /* 0x000fe20000000000 */
[----:B------:R-:W-:Y:S01]  /*12a0*/  FFMA R36, R36, 1.925963033500011079e-08, R33 ;  /* 0x32a5706024247823 */ /* 0x000fe20000000021 */
[----:B------:R-:W-:Y:S01]  /*12b0*/  FFMA R47, R46, 1.925963033500011079e-08, R47 ;  /* 0x32a570602e2f7823 */ /* 0x000fe2000000002f */
[----:B------:R-:W-:Y:S01]  /*12c0*/  FFMA R38, R37, 1.925963033500011079e-08, R38 ;  /* 0x32a5706025267823 */ /* 0x000fe20000000026 */
[--C-:B------:R-:W-:Y:S01]  /*12d0*/  FADD R46, R24, -R45.reuse ;  /* 0x8000002d182e7221 */ /* 0x100fe20000000000 */
[-C--:B------:R-:W-:Y:S01]  /*12e0*/  FFMA.RM R37, R27, R32.reuse, 12582913 ;  /* 0x4b4000011b257423 */ /* 0x080fe20000004020 */
[--C-:B------:R-:W-:Y:S01]  /*12f0*/  FADD R52, R41, -R45.reuse ;  /* 0x8000002d29347221 */ /* 0x100fe20000000000 */
[----:B------:R-:W0:Y:S01]  /*1300*/  MUFU.EX2 R25, R36 ;  /* 0x0000002400197308 */ /* 0x000e220000000800 */
[-C--:B------:R-:W-:Y:S01]  /*1310*/  FFMA.SAT R33, R46, R67.reuse, 0.5 ;  /* 0x3f0000002e217423 */ /* 0x080fe20000002043 */
[----:B------:R-:W-:Y:S01]  /*1320*/  FADD R24, R37, -12583039 ;  /* 0xcb40007f25187421 */ /* 0x000fe20000000000 */
[--C-:B------:R-:W-:Y:S01]  /*1330*/  FADD R60, R43, -R45.reuse ;  /* 0x8000002d2b3c7221 */ /* 0x100fe20000000000 */
[--C-:B------:R-:W-:Y:S01]  /*1340*/  FADD R40, R40, -R45.reuse ;  /* 0x8000002d28287221 */ /* 0x100fe20000000000 */
[-C--:B------:R-:W-:Y:S01]  /*1350*/  FFMA.RM R33, R33, R32.reuse, 12582913 ;  /* 0x4b40000121217423 */ /* 0x080fe20000004020 */
[----:B------:R-:W-:Y:S01]  /*1360*/  FFMA R26, R39, 1.4426950216293334961, -R24 ;  /* 0x3fb8aa3b271a7823 */ /* 0x000fe20000000818 */
[----:B------:R-:W-:Y:S01]  /*1370*/  FADD R24, R35, -R45 ;  /* 0x8000002d23187221 */ /* 0x000fe20000000000 */
[-C--:B------:R-:W-:Y:S01]  /*1380*/  FFMA.SAT R35, R48, R67.reuse, 0.5 ;  /* 0x3f00000030237423 */ /* 0x080fe20000002043 */
[----:B------:R-:W-:Y:S01]  /*1390*/  FADD R41, R33, -12583039 ;  /* 0xcb40007f21297421 */ /* 0x000fe20000000000 */
[----:B------:R-:W-:Y:S01]  /*13a0*/  FFMA R26, R39, 1.925963033500011079e-08, R26 ;  /* 0x32a57060271a7823 */ /* 0x000fe2000000001a */
[-C--:B------:R-:W-:Y:S01]  /*13b0*/  FFMA.SAT R39, R49, R67.reuse, 0.5 ;  /* 0x3f00000031277423 */ /* 0x080fe20000002043 */
[-C--:B------:R-:W-:Y:S01]  /*13c0*/  FFMA.RM R35, R35, R32.reuse, 12582913 ;  /* 0x4b40000123237423 */ /* 0x080fe20000004020 */
[----:B------:R-:W-:Y:S01]  /*13d0*/  FFMA R41, R46, 1.4426950216293334961, -R41 ;  /* 0x3fb8aa3b2e297823 */ /* 0x000fe20000000829 */
[----:B------:R2:W3:Y:S01]  /*13e0*/  MUFU.EX2 R27, R38 ;  /* 0x00000026001b7308 */ /* 0x0004e20000000800 */
[-C--:B------:R-:W-:Y:S01]  /*13f0*/  FFMA.RM R43, R39, R32.reuse, 12582913 ;  /* 0x4b400001272b7423 */ /* 0x080fe20000004020 */
[--C-:B------:R-:W-:Y:S01]  /*1400*/  FADD R58, R31, -R45.reuse ;  /* 0x8000002d1f3a7221 */ /* 0x100fe20000000000 */
[----:B------:R-:W-:Y:S01]  /*1410*/  FADD R39, R35, -12583039 ;  /* 0xcb40007f23277421 */ /* 0x000fe20000000000 */
[--C-:B------:R-:W-:Y:S01]  /*1420*/  FADD R54, R42, -R45.reuse ;  /* 0x8000002d2a367221 */ /* 0x100fe20000000000 */
[--C-:B------:R-:W-:Y:S01]  /*1430*/  FADD R62, R44, -R45.reuse ;  /* 0x8000002d2c3e7221 */ /* 0x100fe20000000000 */
[----:B------:R-:W-:Y:S01]  /*1440*/  FADD R31, R34, -R45 ;  /* 0x8000002d221f7221 */ /* 0x000fe20000000000 */
[----:B------:R-:W-:Y:S01]  /*1450*/  FFMA R41, R46, 1.925963033500011079e-08, R41 ;  /* 0x32a570602e297823 */ /* 0x000fe20000000029 */
[----:B------:R-:W4:Y:S01]  /*1460*/  MUFU.EX2 R47, R47 ;  /* 0x0000002f002f7308 */ /* 0x000f220000000800 */
[-C--:B------:R-:W-:Y:S01]  /*1470*/  FFMA.SAT R45, R50, R67.reuse, 0.5 ;  /* 0x3f000000322d7423 */ /* 0x080fe20000002043 */
[-C--:B------:R-:W-:Y:S01]  /*1480*/  FFMA.SAT R51, R40, R67.reuse, 0.5 ;  /* 0x3f00000028337423 */ /* 0x080fe20000002043 */
[----:B------:R-:W-:Y:S01]  /*1490*/  FFMA R39, R48, 1.4426950216293334961, -R39 ;  /* 0x3fb8aa3b30277823 */ /* 0x000fe20000000827 */
[----:B--2---:R-:W-:Y:S01]  /*14a0*/  FADD R38, R43, -12583039 ;  /* 0xcb40007f2b267421 */ /* 0x004fe20000000000 */
[-C--:B------:R-:W-:Y:S01]  /*14b0*/  FFMA.RM R45, R45, R32.reuse, 12582913 ;  /* 0x4b4000012d2d7423 */ /* 0x080fe20000004020 */
[----:B------:R-:W-:Y:S01]  /*14c0*/  SHF.L.U32 R30, R30, 0x17, RZ ;  /* 0x000000171e1e7819 */ /* 0x000fe200000006ff */
[-C--:B------:R-:W-:Y:S01]  /*14d0*/  FFMA.RM R34, R51, R32.reuse, 12582913 ;  /* 0x4b40000133227423 */ /* 0x080fe20000004020 */
[----:B------:R2:W5:Y:S01]  /*14e0*/  MUFU.EX2 R42, R41 ;  /* 0x00000029002a7308 */ /* 0x0005620000000800 */
[----:B------:R-:W-:Y:S01]  /*14f0*/  FFMA R39, R48, 1.925963033500011079e-08, R39 ;  /* 0x32a5706030277823 */ /* 0x000fe20000000027 */
[----:B------:R-:W-:Y:S01]  /*1500*/  FADD R51, R45, -12583039 ;  /* 0xcb40007f2d337421 */ /* 0x000fe20000000000 */
[C---:B------:R-:W-:Y:S01]  /*1510*/  FFMA R38, R49.reuse, 1.4426950216293334961, -R38 ;  /* 0x3fb8aa3b31267823 */ /* 0x040fe20000000826 */
[----:B------:R-:W-:Y:S01]  /*1520*/  FFMA.SAT R55, R52, R67, 0.5 ;  /* 0x3f00000034377423 */ /* 0x000fe20000002043 */
[----:B0-----:R-:W-:Y:S01]  /*1530*/  FMUL R25, R30, R25 ;  /* 0x000000191e197220 */ /* 0x001fe20000400000 */
[----:B------:R-:W-:Y:S01]  /*1540*/  FADD R53, R34, -12583039 ;  /* 0xcb40007f22357421 */ /* 0x000fe20000000000 */
[----:B------:R-:W-:Y:S01]  /*1550*/  FFMA R51, R50, 1.4426950216293334961, -R51 ;  /* 0x3fb8aa3b32337823 */ /* 0x000fe20000000833 */
[----:B------:R0:W1:Y:S01]  /*1560*/  MUFU.EX2 R36, R26 ;  /* 0x0000001a00247308 */ /* 0x0000620000000800 */
[-C--:B--2---:R-:W-:Y:S01]  /*1570*/  FFMA.SAT R41, R54, R67.reuse, 0.5 ;  /* 0x3f00000036297423 */ /* 0x084fe20000002043 */
[----:B------:R-:W-:Y:S01]  /*1580*/  FFMA R49, R49, 1.925963033500011079e-08, R38 ;  /* 0x32a5706031317823 */ /* 0x000fe20000000026 */
[-C--:B------:R-:W-:Y:S01]  /*1590*/  FFMA.RM R55, R55, R32.reuse, 12582913 ;  /* 0x4b40000137377423 */ /* 0x080fe20000004020 */
[----:B------:R-:W-:Y:S01]  /*15a0*/  SHF.L.U32 R28, R28, 0x17, RZ ;  /* 0x000000171c1c7819 */ /* 0x000fe200000006ff */
[----:B------:R-:W-:Y:S01]  /*15b0*/  FFMA R53, R40, 1.4426950216293334961, -R53 ;  /* 0x3fb8aa3b28357823 */ /* 0x000fe20000000835 */
[-C--:B------:R-:W-:Y:S01]  /*15c0*/  FFMA.SAT R57, R58, R67.reuse, 0.5 ;  /* 0x3f0000003a397423 */ /* 0x080fe20000002043 */
[-C--:B------:R-:W-:Y:S01]  /*15d0*/  FFMA.RM R56, R41, R32.reuse, 12582913 ;  /* 0x4b40000129387423 */ /* 0x080fe20000004020 */
[----:B------:R2:W2:Y:S01]  /*15e0*/  MUFU.EX2 R44, R39 ;  /* 0x00000027002c7308 */ /* 0x0004a20000000800 */
[----:B0-----:R-:W-:Y:S01]  /*15f0*/  SHF.L.U32 R26, R29, 0x17, RZ ;  /* 0x000000171d1a7819 */ /* 0x001fe200000006ff */
[----:B------:R-:W-:Y:S01]  /*1600*/  FADD R29, RZ, R25 ;  /* 0x00000019ff1d7221 */ /* 0x000fe20000000000 */
[----:B------:R-:W-:Y:S01]  /*1610*/  SHF.L.U32 R33, R33, 0x17, RZ ;  /* 0x0000001721217819 */ /* 0x000fe200000006ff */
[----:B------:R-:W-:Y:S01]  /*1620*/  FFMA R51, R50, 1.925963033500011079e-08, R51 ;  /* 0x32a5706032337823 */ /* 0x000fe20000000033 */
[----:B------:R-:W-:Y:S01]  /*1630*/  FFMA.SAT R65, R31, R67, 0.5 ;  /* 0x3f0000001f417423 */ /* 0x000fe20000002043 */
[----:B---3--:R-:W-:Y:S01]  /*1640*/  FMUL R26, R26, R27 ;  /* 0x0000001b1a1a7220 */ /* 0x008fe20000400000 */
[----:B------:R-:W-:Y:S01]  /*1650*/  FADD R41, R55, -12583039 ;  /* 0xcb40007f37297421 */ /* 0x000fe20000000000 */
[----:B------:R0:W3:Y:S01]  /*1660*/  MUFU.EX2 R46, R49 ;  /* 0x00000031002e7308 */ /* 0x0000e20000000800 */
[----:B------:R-:W-:Y:S01]  /*1670*/  SHF.L.U32 R37, R37, 0x17, RZ ;  /* 0x0000001725257819 */ /* 0x000fe200000006ff */
[----:B----4-:R-:W-:Y:S01]  /*1680*/  FMUL R27, R28, R47 ;  /* 0x0000002f1c1b7220 */ /* 0x010fe20000400000 */
[----:B------:R-:W-:Y:S01]  /*1690*/  FADD R30, R29, R26 ;  /* 0x0000001a1d1e7221 */ /* 0x000fe20000000000 */
[----:B------:R-:W-:Y:S01]  /*16a0*/  FFMA R53, R40, 1.925963033500011079e-08, R53 ;  /* 0x32a5706028357823 */ /* 0x000fe20000000035 */
[-C--:B------:R-:W-:Y:S01]  /*16b0*/  FFMA.SAT R61, R60, R67.reuse, 0.5 ;  /* 0x3f0000003c3d7423 */ /* 0x080fe20000002043 */
[-C--:B------:R-:W-:Y:S01]  /*16c0*/  FFMA.RM R59, R57, R32.reuse, 12582913 ;  /* 0x4b400001393b7423 */ /* 0x080fe20000004020 */
[----:B------:R-:W-:Y:S01]  /*16d0*/  FADD R57, R56, -12583039 ;  /* 0xcb40007f38397421 */ /* 0x000fe20000000000 */
[----:B------:R4:W3:Y:S01]  /*16e0*/  MUFU.EX2 R48, R51 ;  /* 0x0000003300307308 */ /* 0x0008e20000000800 */
[----:B------:R-:W-:Y:S01]  /*16f0*/  FFMA R41, R52, 1.4426950216293334961, -R41 ;  /* 0x3fb8aa3b34297823 */ /* 0x000fe20000000829 */
[----:B------:R-:W-:Y:S01]  /*1700*/  FFMA.RM R40, R65, R32, 12582913 ;  /* 0x4b40000141287423 */ /* 0x000fe20000004020 */
[----:B-----5:R-:W-:Y:S01]  /*1710*/  FMUL R29, R33, R42 ;  /* 0x0000002a211d7220 */ /* 0x020fe20000400000 */
[----:B-1----:R-:W-:Y:S01]  /*1720*/  FMUL R28, R37, R36 ;  /* 0x00000024251c7220 */ /* 0x002fe20000400000 */
[----:B------:R-:W-:Y:S01]  /*1730*/  FADD R33, R30, R27 ;  /* 0x0000001b1e217221 */ /* 0x000fe20000000000 */
[----:B------:R-:W-:Y:S01]  /*1740*/  SHF.L.U32 R35, R35, 0x17, RZ ;  /* 0x0000001723237819 */ /* 0x000fe200000006ff */
[----:B--2---:R-:W-:Y:S01]  /*1750*/  FFMA.RM R39, R61, R32, 12582913 ;  /* 0x4b4000013d277423 */ /* 0x004fe20000004020 */
[-C--:B------:R-:W-:Y:S01]  /*1760*/  FFMA.SAT R63, R62, R67.reuse, 0.5 ;  /* 0x3f0000003e3f7423 */ /* 0x080fe20000002043 */
[----:B------:R-:W-:Y:S01]  /*1770*/  FFMA R57, R54, 1.4426950216293334961, -R57 ;  /* 0x3fb8aa3b36397823 */ /* 0x000fe20000000839 */
[----:B------:R-:W-:Y:S01]  /*1780*/  FFMA R41, R52, 1.925963033500011079e-08, R41 ;  /* 0x32a5706034297823 */ /* 0x000fe20000000029 */
[----:B------:R-:W1:Y:S01]  /*1790*/  MUFU.EX2 R53, R53 ;  /* 0x0000003500357308 */ /* 0x000e620000000800 */
[----:B0-----:R-:W-:Y:S01]  /*17a0*/  FADD R49, R59, -12583039 ;  /* 0xcb40007f3b317421 */ /* 0x001fe20000000000 */
[----:B------:R-:W-:Y:S01]  /*17b0*/  FADD R42, R40, -12583039 ;  /* 0xcb40007f282a7421 */ /* 0x000fe20000000000 */
[----:B------:R-:W-:Y:S01]  /*17c0*/  FADD R36, R33, R28 ;  /* 0x0000001c21247221 */ /* 0x000fe20000000000 */
[----:B------:R-:W-:Y:S01]  /*17d0*/  FADD R61, R39, -12583039 ;  /* 0xcb40007f273d7421 */ /* 0x000fe20000000000 */
[----:B------:R-:W-:Y:S01]  /*17e0*/  FMUL R30, R35, R44 ;  /* 0x0000002c231e7220 */ /* 0x000fe20000400000 */
[----:B------:R-:W-:Y:S01]  /*17f0*/  FFMA.RM R38, R63, R32, 12582913 ;  /* 0x4b4000013f267423 */ /* 0x000fe20000004020 */
[----:B------:R-:W-:Y:S01]  /*1800*/  FFMA R57, R54, 1.925963033500011079e-08, R57 ;  /* 0x32a5706036397823 */ /* 0x000fe20000000039 */
[----:B------:R-:W-:Y:S01]  /*1810*/  FFMA R49, R58, 1.4426950216293334961, -R49 ;  /* 0x3fb8aa3b3a317823 */ /* 0x000fe20000000831 */
[----:B------:R0:W2:Y:S01]  /*1820*/  MUFU.EX2 R50, R41 ;  /* 0x0000002900327308 */ /* 0x0000a20000000800 */
[----:B------:R-:W-:Y:S01]  /*1830*/  SHF.L.U32 R43, R43, 0x17, RZ ;  /* 0x000000172b2b7819 */ /* 0x000fe200000006ff */
[----:B------:R-:W-:Y:S01]  /*1840*/  FFMA R44, R31, 1.4426950216293334961, -R42 ;  /* 0x3fb8aa3b1f2c7823 */ /* 0x000fe2000000082a */
[----:B------:R-:W-:Y:S01]  /*1850*/  FADD R33, R36, R29 ;  /* 0x0000001d24217221 */ /* 0x000fe20000000000 */
[----:B------:R-:W-:Y:S01]  /*1860*/  FFMA R61, R60, 1.4426950216293334961, -R61 ;  /* 0x3fb8aa3b3c3d7823 */ /* 0x000fe2000000083d */
[----:B------:R-:W-:Y:S01]  /*1870*/  FFMA.SAT R67, R24, R67, 0.5 ;  /* 0x3f00000018437423 */ /* 0x000fe20000002043 */
[----:B----4-:R-:W-:Y:S01]  /*1880*/  FADD R51, R38, -12583039 ;  /* 0xcb40007f26337421 */ /* 0x010fe20000000000 */
[----:B------:R-:W-:Y:S01]  /*1890*/  FFMA R49, R58, 1.925963033500011079e-08, R49 ;  /* 0x32a570603a317823 */ /* 0x000fe20000000031 */
[----:B------:R-:W4:Y:S01]  /*18a0*/  MUFU.EX2 R52, R57 ;  /* 0x0000003900347308 */ /* 0x000f220000000800 */
[----:B------:R-:W-:Y:S01]  /*18b0*/  SHF.L.U32 R35, R45, 0x17, RZ ;  /* 0x000000172d237819 */ /* 0x000fe200000006ff */
[----:B0-----:R-:W-:Y:S01]  /*18c0*/  FFMA R41, R31, 1.925963033500011079e-08, R44 ;  /* 0x32a570601f297823 */ /* 0x001fe2000000002c */
[----:B---3--:R-:W-:Y:S01]  /*18d0*/  FMUL R31, R43, R46 ;  /* 0x0000002e2b1f7220 */ /* 0x008fe20000400000 */
[----:B------:R-:W-:Y:S01]  /*18e0*/  FADD R36, R33, R30 ;  /* 0x0000001e21247221 */ /* 0x000fe20000000000 */
[----:B------:R-:W-:Y:S01]  /*18f0*/  FFMA R61, R60, 1.925963033500011079e-08, R61 ;  /* 0x32a570603c3d7823 */ /* 0x000fe2000000003d */
[----:B------:R-:W-:Y:S01]  /*1900*/  FFMA.RM R32, R67, R32, 12582913 ;  /* 0x4b40000143207423 */ /* 0x000fe20000004020 */
[----:B------:R-:W-:Y:S01]  /*1910*/  FFMA R51, R62, 1.4426950216293334961, -R51 ;  /* 0x3fb8aa3b3e337823 */ /* 0x000fe20000000833 */
[----:B------:R-:W0:Y:S01]  /*1920*/  MUFU.EX2 R54, R49 ;  /* 0x0000003100367308 */ /* 0x000e220000000800 */
[----:B------:R-:W-:Y:S01]  /*1930*/  SHF.L.U32 R34, R34, 0x17, RZ ;  /* 0x0000001722227819 */ /* 0x000fe200000006ff */
[----:B------:R-:W-:Y:S01]  /*1940*/  FMUL R35, R35, R48 ;  /* 0x0000003023237220 */ /* 0x000fe20000400000 */
[----:B------:R-:W-:Y:S01]  /*1950*/  FADD R36, R36, R31 ;  /* 0x0000001f24247221 */ /* 0x000fe20000000000 */
[----:B------:R-:W-:Y:S01]  /*1960*/  FFMA R51, R62, 1.925963033500011079e-08, R51 ;  /* 0x32a570603e337823 */ /* 0x000fe20000000033 */
[----:B------:R-:W-:Y:S01]  /*1970*/  FADD R43, R32, -12583039 ;  /* 0xcb40007f202b7421 */ /* 0x000fe20000000000 */
[----:B------:R-:W-:Y:S01]  /*1980*/  SHF.L.U32 R55, R55, 0x17, RZ ;  /* 0x0000001737377819 */ /* 0x000fe200000006ff */
[----:B-1----:R-:W-:Y:S01]  /*1990*/  FMUL R34, R34, R53 ;  /* 0x0000003522227220 */ /* 0x002fe20000400000 */
[----:B------:R-:W1:Y:S01]  /*19a0*/  MUFU.EX2 R42, R61 ;  /* 0x0000003d002a7308 */ /* 0x000e620000000800 */
[----:B------:R-:W-:Y:S01]  /*19b0*/  FADD R33, R36, R35 ;  /* 0x0000002324217221 */ /* 0x000fe20000000000 */
[----:B------:R-:W-:Y:S01]  /*19c0*/  SHF.L.U32 R37, R56, 0x17, RZ ;  /* 0x0000001738257819 */ /* 0x000fe200000006ff */
[C---:B------:R-:W-:Y:S01]  /*19d0*/  FFMA R45, R24.reuse, 1.4426950216293334961, -R43 ;  /* 0x3fb8aa3b182d7823 */ /* 0x040fe2000000082b */
[----:B--2---:R-:W-:Y:S01]  /*19e0*/  FMUL R36, R55, R50 ;  /* 0x0000003237247220 */ /* 0x004fe20000400000 */
[----:B------:R-:W-:Y:S01]  /*19f0*/  FADD R33, R33, R34 ;  /* 0x0000002221217221 */ /* 0x000fe20000000000 */
[----:B------:R-:W-:Y:S01]  /*1a00*/  SHF.L.U32 R59, R59, 0x17, RZ ;  /* 0x000000173b3b7819 */ /* 0x000fe200000006ff */
[----:B------:R-:W-:Y:S01]  /*1a10*/  FFMA R45, R24, 1.925963033500011079e-08, R45 ;  /* 0x32a57060182d7823 */ /* 0x000fe2000000002d */
[----:B------:R-:W2:Y:S01]  /*1a20*/  MUFU.EX2 R44, R51 ;  /* 0x00000033002c7308 */ /* 0x000ea20000000800 */
[----:B----4-:R-:W-:Y:S01]  /*1a30*/  FMUL R37, R37, R52 ;  /* 0x0000003425257220 */ /* 0x010fe20000400000 */
[----:B------:R-:W-:Y:S01]  /*1a40*/  FADD R24, R33, R36 ;  /* 0x0000002421187221 */ /* 0x000fe20000000000 */
[----:B------:R-:W-:Y:S01]  /*1a50*/  SHF.L.U32 R33, R39, 0x17, RZ ;  /* 0x0000001727217819 */ /* 0x000fe200000006ff */
[----:B0-----:R-:W-:-:S02]  /*1a60*/  FMUL R39, R59, R54 ;  /* 0x000000363b277220 */ /* 0x001fc40000400000 */
[----:B------:R-:W-:Y:S02]  /*1a70*/  FADD R24, R24, R37 ;  /* 0x0000002518187221 */ /* 0x000fe40000000000 */
[----:B------:R0:W3:Y:S08]  /*1a80*/  MUFU.EX2 R43, R41 ;  /* 0x00000029002b7308 */ /* 0x0000f00000000800 */
[----:B------:R-:W4:Y:S01]  /*1a90*/  MUFU.EX2 R46, R45 ;  /* 0x0000002d002e7308 */ /* 0x000f220000000800 */
[----:B0-----:R-:W-:Y:S01]  /*1aa0*/  SHF.L.U32 R41, R38, 0x17, RZ ;  /* 0x0000001726297819 */ /* 0x001fe200000006ff */
[----:B-1----:R-:W-:Y:S01]  /*1ab0*/  FMUL R38, R33, R42 ;  /* 0x0000002a21267220 */ /* 0x002fe20000400000 */
[----:B------:R-:W-:Y:S01]  /*1ac0*/  FADD R33, R24, R39 ;  /* 0x0000002718217221 */ /* 0x000fe20000000000 */
[----:B------:R-:W-:-:S02]  /*1ad0*/  SHF.L.U32 R42, R40, 0x17, RZ ;  /* 0x00000017282a7819 */ /* 0x000fc400000006ff */
[----:B--2---:R-:W-:Y:S01]  /*1ae0*/  FMUL R40, R41, R44 ;  /* 0x0000002c29287220 */ /* 0x004fe20000400000 */
[----:B------:R-:W-:Y:S01]  /*1af0*/  FADD R33, R33, R38 ;  /* 0x0000002621217221 */ /* 0x000fe20000000000 */
[----:B------:R-:W-:Y:S01]  /*1b00*/  SHF.L.U32 R41, R32, 0x17, RZ ;  /* 0x0000001720297819 */ /* 0x000fe200000006ff */
[----:B---3--:R-:W-:Y:S02]  /*1b10*/  FMUL R42, R42, R43 ;  /* 0x0000002b2a2a7220 */ /* 0x008fe40000400000 */
[----:B------:R-:W-:-:S04]  /*1b20*/  FADD R33, R33, R40 ;  /* 0x0000002821217221 */ /* 0x000fc80000000000 */
[----:B------:R-:W-:Y:S01]  /*1b30*/  FADD R44, R33, R42 ;  /* 0x0000002a212c7221 */ /* 0x000fe20000000000 */
[----:B----4-:R-:W-:-:S04]  /*1b40*/  FMUL R41, R41, R46 ;  /* 0x0000002e29297220 */ /* 0x010fc80000400000 */
[----:B------:R-:W-:-:S04]  /*1b50*/  FADD R44, R44, R41 ;  /* 0x000000292c2c7221 */ /* 0x000fc80000000000 */
[----:B------:R-:W0:Y:S08]  /*1b60*/  MUFU.RCP R33, R44 ;  /* 0x0000002c00217308 */ /* 0x000e300000001000 */
[----:B------:R-:W1:Y:S01]  /*1b70*/  FCHK P0, R25, R44 ;  /* 0x0000002c19007302 */ /* 0x000e620000000000 */
[----:B0-----:R-:W-:-:S04]  /*1b80*/  FFMA R24, -R44, R33, 1 ;  /* 0x3f8000002c187423 */ /* 0x001fc80000000121 */
[----:B------:R-:W-:-:S04]  /*1b90*/  FFMA R24, R33, R24, R33 ;  /* 0x0000001821187223 */ /* 0x000fc80000000021 */
[----:B------:R-:W-:-:S04]  /*1ba0*/  FFMA R33, R25, R24, RZ ;  /* 0x0000001819217223 */ /* 0x000fc800000000ff */
[----:B------:R-:W-:-:S04]  /*1bb0*/  FFMA R32, -R44, R33, R25 ;  /* 0x000000212c207223 */ /* 0x000fc80000000119 */
[----:B------:R-:W-:Y:S01]  /*1bc0*/  FFMA R24, R24, R32, R33 ;  /* 0x0000002018187223 */ /* 0x000fe20000000021 */
[----:B-1----:R-:W-:Y:S06]  /*1bd0*/  @!P0 BRA `(.L_x_4) ;  /* 0x0000000000148947 */ /* 0x002fec0003800000 */
[----:B------:R-:W-:Y:S02]  /*1be0*/  MOV R32, R25 ;  /* 0x0000001900207202 */ /* 0x000fe40000000f00 */
[----:B------:R-:W-:Y:S02]  /*1bf0*/  MOV R33, R44 ;  /* 0x0000002c00217202 */ /* 0x000fe40000000f00 */
[----:B------:R-:W-:-:S07]  /*1c00*/  MOV R49, 0x1c20 ;  /* 0x00001c2000317802 */ /* 0x000fce0000000f00 */
[----:B------:R-:W-:Y:S05]  /*1c10*/  CALL.REL.NOINC `($__internal_0_$__cuda_sm3x_div_rn_noftz_f32_slowpath) ;  /* 0x00000018002c7944 */ /* 0x000fea0003c00000 */
[----:B------:R-:W-:-:S07]  /*1c20*/  MOV R24, R45 ;  /* 0x0000002d00187202 */ /* 0x000fce0000000f00 */
.L_x_4:
[----:B------:R-:W-:Y:S05]  /*1c30*/  BSYNC.RECONVERGENT B2 ;  /* 0x0000000000027941 */ /* 0x000fea0003800200 */
.L_x_3:
[----:B------:R-:W0:Y:S01]  /*1c40*/  MUFU.RCP R25, R44 ;  /* 0x0000002c00197308 */ /* 0x000e220000001000 */
[----:B------:R-:W-:Y:S07]  /*1c50*/  BSSY.RECONVERGENT B2, `(.L_x_5) ;  /* 0x000000d000027945 */ /* 0x000fee0003800200 */
        /* <DEDUP_REMOVED lines=12> */
.L_x_6:
[----:B------:R-:W-:Y:S05]  /*1d20*/  BSYNC.RECONVERGENT B2 ;  /* 0x0000000000027941 */ /* 0x000fea0003800200 */
.L_x_5:
        /* <DEDUP_REMOVED lines=14> */
.L_x_8:
[----:B------:R-:W-:Y:S05]  /*1e10*/  BSYNC.RECONVERGENT B2 ;  /* 0x0000000000027941 */ /* 0x000fea0003800200 */
.L_x_7:
        /* <DEDUP_REMOVED lines=14> */
.L_x_10:
[----:B------:R-:W-:Y:S05]  /*1f00*/  BSYNC.RECONVERGENT B2 ;  /* 0x0000000000027941 */ /* 0x000fea0003800200 */
.L_x_9:
[----:B------:R-:W0:Y:S01]  /*1f10*/  MUFU.RCP R43, R44 ;  /* 0x0000002c002b7308 */ /* 0x000e220000001000 */
[----:B------:R1:W-:Y:S01]  /*1f20*/  STL.128 [R1], R24 ;  /* 0x0000001801007387 */ /* 0x0003e20000100c00 */
[----:B------:R-:W-:Y:S06]  /*1f30*/  BSSY.RECONVERGENT B2, `(.L_x_11) ;  /* 0x000000d000027945 */ /* 0x000fec0003800200 */
[----:B------:R-:W2:Y:S01]  /*1f40*/  FCHK P0, R29, R44 ;  /* 0x0000002c1d007302 */ /* 0x000ea20000000000 */
[----:B0-----:R-:W-:-:S04]  /*1f50*/  FFMA R28, -R44, R43, 1 ;  /* 0x3f8000002c1c7423 */ /* 0x001fc8000000012b */
[----:B------:R-:W-:-:S04]  /*1f60*/  FFMA R43, R43, R28, R43 ;  /* 0x0000001c2b2b7223 */ /* 0x000fc8000000002b */
[----:B------:R-:W-:-:S04]  /*1f70*/  FFMA R28, R29, R43, RZ ;  /* 0x0000002b1d1c7223 */ /* 0x000fc800000000ff */
[----:B------:R-:W-:-:S04]  /*1f80*/  FFMA R33, -R44, R28, R29 ;  /* 0x0000001c2c217223 */ /* 0x000fc8000000011d */
[----:B------:R-:W-:Y:S01]  /*1f90*/  FFMA R28, R43, R33, R28 ;  /* 0x000000212b1c7223 */ /* 0x000fe2000000001c */
[----:B-12---:R-:W-:Y:S06]  /*1fa0*/  @!P0 BRA `(.L_x_12) ;  /* 0x0000000000148947 */ /* 0x006fec0003800000 */
[----:B------:R-:W-:Y:S02]  /*1fb0*/  MOV R32, R29 ;  /* 0x0000001d00207202 */ /* 0x000fe40000000f00 */
[----:B------:R-:W-:Y:S02]  /*1fc0*/  MOV R33, R44 ;  /* 0x0000002c00217202 */ /* 0x000fe40000000f00 */
[----:B------:R-:W-:-:S07]  /*1fd0*/  MOV R49, 0x1ff0 ;  /* 0x00001ff000317802 */ /* 0x000fce0000000f00 */
[----:B------:R-:W-:Y:S05]  /*1fe0*/  CALL.REL.NOINC `($__internal_0_$__cuda_sm3x_div_rn_noftz_f32_slowpath) ;  /* 0x0000001400387944 */ /* 0x000fea0003c00000 */
[----:B------:R-:W-:-:S07]  /*1ff0*/  MOV R28, R45 ;  /* 0x0000002d001c7202 */ /* 0x000fce0000000f00 */
.L_x_12:
[----:B------:R-:W-:Y:S05]  /*2000*/  BSYNC.RECONVERGENT B2 ;  /* 0x0000000000027941 */ /* 0x000fea0003800200 */
.L_x_11:
        /* <DEDUP_REMOVED lines=14> */
.L_x_14:
[----:B------:R-:W-:Y:S05]  /*20f0*/  BSYNC.RECONVERGENT B2 ;  /* 0x0000000000027941 */ /* 0x000fea0003800200 */
.L_x_13:
        /* <DEDUP_REMOVED lines=14> */
.L_x_16:
[----:B------:R-:W-:Y:S05]  /*21e0*/  BSYNC.RECONVERGENT B2 ;  /* 0x0000000000027941 */ /* 0x000fea0003800200 */
.L_x_15:
        /* <DEDUP_REMOVED lines=14> */
.L_x_18:
[----:B------:R-:W-:Y:S05]  /*22d0*/  BSYNC.RECONVERGENT B2 ;  /* 0x0000000000027941 */ /* 0x000fea0003800200 */
.L_x_17:
[----:B------:R-:W0:Y:S01]  /*22e0*/  MUFU.RCP R25, R44 ;  /* 0x0000002c00197308 */ /* 0x000e220000001000 */
[----:B------:R1:W-:Y:S01]  /*22f0*/  STL.128 [R1+0x10], R28 ;  /* 0x0000101c01007387 */ /* 0x0003e20000100c00 */
        /* <DEDUP_REMOVED lines=13> */
.L_x_20:
[----:B------:R-:W-:Y:S05]  /*23d0*/  BSYNC.RECONVERGENT B2 ;  /* 0x0000000000027941 */ /* 0x000fea0003800200 */
.L_x_19:
        /* <DEDUP_REMOVED lines=14> */
.L_x_22:
[----:B------:R-:W-:Y:S05]  /*24c0*/  BSYNC.RECONVERGENT B2 ;  /* 0x0000000000027941 */ /* 0x000fea0003800200 */
.L_x_21:
        /* <DEDUP_REMOVED lines=14> */
.L_x_24:
[----:B------:R-:W-:Y:S05]  /*25b0*/  BSYNC.RECONVERGENT B2 ;  /* 0x0000000000027941 */ /* 0x000fea0003800200 */
.L_x_23:
        /* <DEDUP_REMOVED lines=14> */
.L_x_26:
[----:B------:R-:W-:Y:S05]  /*26a0*/  BSYNC.RECONVERGENT B2 ;  /* 0x0000000000027941 */ /* 0x000fea0003800200 */
.L_x_25:
        /* <DEDUP_REMOVED lines=15> */
.L_x_28:
[----:B------:R-:W-:Y:S05]  /*27a0*/  BSYNC.RECONVERGENT B2 ;  /* 0x0000000000027941 */ /* 0x000fea0003800200 */
.L_x_27:
        /* <DEDUP_REMOVED lines=14> */
.L_x_30:
[----:B------:R-:W-:Y:S05]  /*2890*/  BSYNC.RECONVERGENT B2 ;  /* 0x0000000000027941 */ /* 0x000fea0003800200 */
.L_x_29:
        /* <DEDUP_REMOVED lines=14> */
.L_x_32:
[----:B------:R-:W-:Y:S05]  /*2980*/  BSYNC.RECONVERGENT B2 ;  /* 0x0000000000027941 */ /* 0x000fea0003800200 */
.L_x_31:
        /* <DEDUP_REMOVED lines=14> */
.L_x_34:
[----:B------:R-:W-:Y:S05]  /*2a70*/  BSYNC.RECONVERGENT B2 ;  /* 0x0000000000027941 */ /* 0x000fea0003800200 */
.L_x_33:
[----:B------:R0:W-:Y:S01]  /*2a80*/  STL.128 [R1+0x30], R28 ;  /* 0x0000301c01007387 */ /* 0x0001e20000100c00 */
[----:B------:R-:W-:-:S07]  /*2a90*/  HFMA2 R68, -RZ, RZ, 0, 0 ;  /* 0x00000000ff447431 */ /* 0x000fce00000001ff */
.L_x_35:
[----:B------:R-:W-:-:S05]  /*2aa0*/  LEA R32, R68, R1, 0x2 ;  /* 0x0000000144207211 */ /* 0x000fca00078e10ff */
[----:B------:R1:W2:Y:S01]  /*2ab0*/  LDL R70, [R32] ;  /* 0x0000000020467983 */ /* 0x0002a20000100800 */
[----:B------:R-:W-:Y:S01]  /*2ac0*/  MOV R24, 0x400 ;  /* 0x0000040000187802 */ /* 0x000fe20000000f00 */
[----:B------:R-:W3:Y:S03]  /*2ad0*/  S2R R25, SR_CgaCtaId ;  /* 0x0000000000197919 */ /* 0x000ee60000008800 */
[----:B------:R-:W-:-:S04]  /*2ae0*/  IADD3 R24, PT, PT, R24, 0x2000, RZ ;  /* 0x0000200018187810 */ /* 0x000fc80007ffe0ff */
[----:B---3--:R-:W-:-:S04]  /*2af0*/  LEA R25, R25, R24, 0x18 ;  /* 0x0000001819197211 */ /* 0x008fc800078ec0ff */
[C---:B------:R-:W-:Y:S02]  /*2b00*/  LEA R69, R68.reuse, R25, 0x8 ;  /* 0x0000001944457211 */ /* 0x040fe400078e40ff */
[----:B------:R-:W-:-:S03]  /*2b10*/  IADD3 R68, PT, PT, R68, 0x1, RZ ;  /* 0x0000000144447810 */ /* 0x000fc60007ffe0ff */
[----:B------:R-:W2:Y:S01]  /*2b20*/  LDS.128 R52, [R69] ;  /* 0x0000000045347984 */ /* 0x000ea20000000c00 */
[----:B------:R-:W-:-:S03]  /*2b30*/  ISETP.NE.AND P0, PT, R68, 0x10, PT ;  /* 0x000000104400780c */ /* 0x000fc60003f05270 */
[----:B------:R-:W3:Y:S04]  /*2b40*/  LDS.128 R56, [R69+0x10] ;  /* 0x0000100045387984 */ /* 0x000ee80000000c00 */
[----:B------:R-:W4:Y:S04]  /*2b50*/  LDS.128 R24, [R69+0x20] ;  /* 0x0000200045187984 */ /* 0x000f280000000c00 */
[----:B------:R-:W5:Y:S04]  /*2b60*/  LDS.128 R64, [R69+0x30] ;  /* 0x0000300045407984 */ /* 0x000f680000000c00 */
[----:B0-----:R-:W0:Y:S04]  /*2b70*/  LDS.128 R28, [R69+0x40] ;  /* 0x00004000451c7984 */ /* 0x001e280000000c00 */
[----:B-1----:R-:W1:Y:S04]  /*2b80*/  LDS.128 R32, [R69+0x50] ;  /* 0x0000500045207984 */ /* 0x002e680000000c00 */
[----:B------:R-:W1:Y:S04]  /*2b90*/  LDS.128 R36, [R69+0x60] ;  /* 0x0000600045247984 */ /* 0x000e680000000c00 */
[----:B------:R-:W1:Y:S04]  /*2ba0*/  LDS.128 R40, [R69+0x70] ;  /* 0x0000700045287984 */ /* 0x000e680000000c00 */
[----:B------:R-:W1:Y:S04]  /*2bb0*/  LDS.128 R44, [R69+0x80] ;  /* 0x00008000452c7984 */ /* 0x000e680000000c00 */
[----:B------:R-:W1:Y:S04]  /*2bc0*/  LDS.128 R48, [R69+0x90] ;  /* 0x0000900045307984 */ /* 0x000e680000000c00 */
[----:B------:R-:W1:Y:S01]  /*2bd0*/  LDS.128 R60, [R69+0xc0] ;  /* 0x0000c000453c7984 */ /* 0x000e620000000c00 */
[C---:B--2---:R-:W-:Y:S01]  /*2be0*/  FFMA R105, R70.reuse, R52, R105 ;  /* 0x0000003446697223 */ /* 0x044fe20000000069 */
[C---:B------:R-:W-:Y:S01]  /*2bf0*/  FFMA R20, R70.reuse, R53, R20 ;  /* 0x0000003546147223 */ /* 0x040fe20000000014 */
[C---:B------:R-:W-:Y:S01]  /*2c00*/  FFMA R23, R70.reuse, R54, R23 ;  /* 0x0000003646177223 */ /* 0x040fe20000000017 */
[C---:B------:R-:W-:Y:S01]  /*2c10*/  FFMA R18, R70.reuse, R55, R18 ;  /* 0x0000003746127223 */ /* 0x040fe20000000012 */
[C---:B---3--:R-:W-:Y:S01]  /*2c20*/  FFMA R21, R70.reuse, R56, R21 ;  /* 0x0000003846157223 */ /* 0x048fe20000000015 */
[C---:B------:R-:W-:Y:S01]  /*2c30*/  FFMA R16, R70.reuse, R57, R16 ;  /* 0x0000003946107223 */ /* 0x040fe20000000010 */
[C---:B------:R-:W-:Y:S01]  /*2c40*/  FFMA R19, R70.reuse, R58, R19 ;  /* 0x0000003a46137223 */ /* 0x040fe20000000013 */
[C---:B------:R-:W-:Y:S01]  /*2c50*/  FFMA R14, R70.reuse, R59, R14 ;  /* 0x0000003b460e7223 */ /* 0x040fe2000000000e */
[C---:B----4-:R-:W-:Y:S01]  /*2c60*/  FFMA R17, R70.reuse, R24, R17 ;  /* 0x0000001846117223 */ /* 0x050fe20000000011 */
[C---:B------:R-:W-:Y:S01]  /*2c70*/  FFMA R12, R70.reuse, R25, R12 ;  /* 0x00000019460c7223 */ /* 0x040fe2000000000c */
[C---:B------:R-:W-:Y:S01]  /*2c80*/  FFMA R15, R70.reuse, R26, R15 ;  /* 0x0000001a460f7223 */ /* 0x040fe2000000000f */
[C---:B------:R-:W-:Y:S01]  /*2c90*/  FFMA R10, R70.reuse, R27, R10 ;  /* 0x0000001b460a7223 */ /* 0x040fe2000000000a */
[C---:B-----5:R-:W-:Y:S01]  /*2ca0*/  FFMA R13, R70.reuse, R64, R13 ;  /* 0x00000040460d7223 */ /* 0x060fe2000000000d */
[C---:B------:R-:W-:Y:S01]  /*2cb0*/  FFMA R8, R70.reuse, R65, R8 ;  /* 0x0000004146087223 */ /* 0x040fe20000000008 */
[C---:B------:R-:W-:Y:S01]  /*2cc0*/  FFMA R11, R70.reuse, R66, R11 ;  /* 0x00000042460b7223 */ /* 0x040fe2000000000b */
[C---:B------:R-:W-:Y:S01]  /*2cd0*/  FFMA R6, R70.reuse, R67, R6 ;  /* 0x0000004346067223 */ /* 0x040fe20000000006 */
[C---:B0-----:R-:W-:Y:S01]  /*2ce0*/  FFMA R9, R70.reuse, R28, R9 ;  /* 0x0000001c46097223 */ /* 0x041fe20000000009 */
[C---:B------:R-:W-:Y:S01]  /*2cf0*/  FFMA R4, R70.reuse, R29, R4 ;  /* 0x0000001d46047223 */ /* 0x040fe20000000004 */
[C---:B------:R-:W-:Y:S01]  /*2d00*/  FFMA R7, R70.reuse, R30, R7 ;  /* 0x0000001e46077223 */ /* 0x040fe20000000007 */
[C---:B------:R-:W-:Y:S01]  /*2d10*/  FFMA R2, R70.reuse, R31, R2 ;  /* 0x0000001f46027223 */ /* 0x040fe20000000002 */
[----:B------:R-:W0:Y:S01]  /*2d20*/  LDS.128 R52, [R69+0xa0] ;  /* 0x0000a00045347984 */ /* 0x000e220000000c00 */
[C---:B-1----:R-:W-:Y:S01]  /*2d30*/  FFMA R5, R70.reuse, R32, R5 ;  /* 0x0000002046057223 */ /* 0x042fe20000000005 */
[C---:B------:R-:W-:Y:S01]  /*2d40*/  FFMA R0, R70.reuse, R33, R0 ;  /* 0x0000002146007223 */ /* 0x040fe20000000000 */
[C---:B------:R-:W-:Y:S01]  /*2d50*/  FFMA R3, R70.reuse, R34, R3 ;  /* 0x0000002246037223 */ /* 0x040fe20000000003 */
[----:B------:R-:W1:Y:S01]  /*2d60*/  LDS.128 R56, [R69+0xb0] ;  /* 0x0000b00045387984 */ /* 0x000e620000000c00 */
[C---:B------:R-:W-:Y:S01]  /*2d70*/  FFMA R110, R70.reuse, R35, R110 ;  /* 0x00000023466e7223 */ /* 0x040fe2000000006e */
[C---:B------:R-:W-:Y:S01]  /*2d80*/  FFMA R107, R70.reuse, R36, R107 ;  /* 0x00000024466b7223 */ /* 0x040fe2000000006b */
[C---:B------:R-:W-:Y:S01]  /*2d90*/  FFMA R22, R70.reuse, R37, R22 ;  /* 0x0000002546167223 */ /* 0x040fe20000000016 */
[----:B------:R-:W2:Y:S01]  /*2da0*/  LDS.128 R24, [R69+0xd0] ;  /* 0x0000d00045187984 */ /* 0x000ea20000000c00 */
[C---:B------:R-:W-:Y:S01]  /*2db0*/  FFMA R109, R70.reuse, R38, R109 ;  /* 0x00000026466d7223 */ /* 0x040fe2000000006d */
[C---:B------:R-:W-:Y:S01]  /*2dc0*/  FFMA R112, R70.reuse, R39, R112 ;  /* 0x0000002746707223 */ /* 0x040fe20000000070 */
[C---:B------:R-:W-:Y:S01]  /*2dd0*/  FFMA R111, R70.reuse, R40, R111 ;  /* 0x00000028466f7223 */ /* 0x040fe2000000006f */
[----:B------:R-:W3:Y:S01]  /*2de0*/  LDS.128 R64, [R69+0xe0] ;  /* 0x0000e00045407984 */ /* 0x000ee20000000c00 */
[C---:B------:R-:W-:Y:S01]  /*2df0*/  FFMA R114, R70.reuse, R41, R114 ;  /* 0x0000002946727223 */ /* 0x040fe20000000072 */
[C---:B------:R-:W-:Y:S01]  /*2e00*/  FFMA R113, R70.reuse, R42, R113 ;  /* 0x0000002a46717223 */ /* 0x040fe20000000071 */
[C---:B------:R-:W-:Y:S01]  /*2e10*/  FFMA R116, R70.reuse, R43, R116 ;  /* 0x0000002b46747223 */ /* 0x040fe20000000074 */
[----:B------:R-:W4:Y:S01]  /*2e20*/  LDS.128 R28, [R69+0xf0] ;  /* 0x0000f000451c7984 */ /* 0x000f220000000c00 */
[C---:B------:R-:W-:Y:S01]  /*2e30*/  FFMA R115, R70.reuse, R44, R115 ;  /* 0x0000002c46737223 */ /* 0x040fe20000000073 */
        /* <DEDUP_REMOVED lines=11> */
[C---:B0-----:R-:W-:Y:S01]  /*2ef0*/  FFMA R123, R70.reuse, R52, R123 ;  /* 0x00000034467b7223 */ /* 0x041fe2000000007b */
[C---:B------:R-:W-:Y:S01]  /*2f00*/  FFMA R126, R70.reuse, R53, R126 ;  /* 0x00000035467e7223 */ /* 0x040fe2000000007e */
[C---:B------:R-:W-:Y:S01]  /*2f10*/  FFMA R125, R70.reuse, R54, R125 ;  /* 0x00000036467d7223 */ /* 0x040fe2000000007d */
[C---:B------:R-:W-:Y:S01]  /*2f20*/  FFMA R128, R70.reuse, R55, R128 ;  /* 0x0000003746807223 */ /* 0x040fe20000000080 */
[C---:B-1----:R-:W-:Y:S01]  /*2f30*/  FFMA R127, R70.reuse, R56, R127 ;  /* 0x00000038467f7223 */ /* 0x042fe2000000007f */
[C---:B------:R-:W-:Y:S01]  /*2f40*/  FFMA R130, R70.reuse, R57, R130 ;  /* 0x0000003946827223 */ /* 0x040fe20000000082 */
[C---:B------:R-:W-:Y:S01]  /*2f50*/  FFMA R129, R70.reuse, R58, R129 ;  /* 0x0000003a46817223 */ /* 0x040fe20000000081 */
[C---:B------:R-:W-:Y:S01]  /*2f60*/  FFMA R132, R70.reuse, R59, R132 ;  /* 0x0000003b46847223 */ /* 0x040fe20000000084 */
        /* <DEDUP_REMOVED lines=11> */
[----:B------:R-:W-:Y:S01]  /*3020*/  FFMA R148, R70, R31, R148 ;  /* 0x0000001f46947223 */ /* 0x000fe20000000094 */
[----:B------:R-:W-:Y:S06]  /*3030*/  @P0 BRA `(.L_x_35) ;  /* 0xfffffff800980947 */ /* 0x000fec000383ffff */
[----:B------:R-:W-:Y:S06]  /*3040*/  BAR.SYNC.DEFER_BLOCKING 0x0 ;  /* 0x0000000000007b1d */ /* 0x000fec0000010000 */
[----:B------:R-:W-:Y:S05]  /*3050*/  BRA.U !UP1, `(.L_x_36) ;  /* 0xffffffd109bc7547 */ /* 0x000fea000b83ffff */
.L_x_0:
[----:B------:R-:W1:Y:S01]  /*3060*/  S2R R26, SR_TID.X ;  /* 0x00000000001a7919 */ /* 0x000e620000002100 */
[----:B------:R-:W2:Y:S01]  /*3070*/  LDC.64 R24, c[0x0][0x398] ;  /* 0x0000e600ff187b82 */ /* 0x000ea20000000a00 */
[----:B------:R-:W1:Y:S02]  /*3080*/  S2R R27, SR_CTAID.X ;  /* 0x00000000001b7919 */ /* 0x000e640000002500 */
[----:B-1----:R-:W-:-:S04]  /*3090*/  LEA R26, R27, R26, 0x4 ;  /* 0x0000001a1b1a7211 */ /* 0x002fc800078e20ff */
[----:B------:R-:W-:-:S05]  /*30a0*/  SHF.L.U32 R27, R26, 0x6, RZ ;  /* 0x000000061a1b7819 */ /* 0x000fca00000006ff */
[----:B--2---:R-:W-:-:S05]  /*30b0*/  IMAD.WIDE R24, R27, 0x4, R24 ;  /* 0x000000041b187825 */ /* 0x004fca00078e0218 */
[----:B0-----:R-:W-:Y:S04]  /*30c0*/  STG.E desc[UR8][R24.64], R105 ;  /* 0x0000006918007986 */ /* 0x001fe8000c101908 */
[----:B------:R-:W-:Y:S04]  /*30d0*/  STG.E desc[UR8][R24.64+0x4], R20 ;  /* 0x0000041418007986 */ /* 0x000fe8000c101908 */
        /* <DEDUP_REMOVED lines=61> */
[----:B------:R-:W-:Y:S01]  /*34b0*/  STG.E desc[UR8][R24.64+0xfc], R148 ;  /* 0x0000fc9418007986 */ /* 0x000fe2000c101908 */
[----:B------:R-:W-:Y:S05]  /*34c0*/  EXIT ;  /* 0x000000000000794d */ /* 0x000fea0003800000 */
        .weak           $__internal_0_$__cuda_sm3x_div_rn_noftz_f32_slowpath
        .type           $__internal_0_$__cuda_sm3x_div_rn_noftz_f32_slowpath,@function
        .size           $__internal_0_$__cuda_sm3x_div_rn_noftz_f32_slowpath,(.L_x_49 - $__internal_0_$__cuda_sm3x_div_rn_noftz_f32_slowpath)
$__internal_0_$__cuda_sm3x_div_rn_noftz_f32_slowpath:
[----:B------:R-:W-:Y:S01]  /*34d0*/  SHF.R.U32.HI R45, RZ, 0x17, R33 ;  /* 0x00000017ff2d7819 */ /* 0x000fe20000011621 */
[----:B------:R-:W-:Y:S01]  /*34e0*/  BSSY.RECONVERGENT B0, `(.L_x_37) ;  /* 0x0000062000007945 */ /* 0x000fe20003800200 */
[----:B------:R-:W-:Y:S02]  /*34f0*/  SHF.R.U32.HI R43, RZ, 0x17, R32 ;  /* 0x00000017ff2b7819 */ /* 0x000fe40000011620 */
[----:B------:R-:W-:Y:S02]  /*3500*/  LOP3.LUT R50, R45, 0xff, RZ, 0xc0, !PT ;  /* 0x000000ff2d327812 */ /* 0x000fe400078ec0ff */
[----:B------:R-:W-:Y:S02]  /*3510*/  LOP3.LUT R48, R43, 0xff, RZ, 0xc0, !PT ;  /* 0x000000ff2b307812 */ /* 0x000fe400078ec0ff */
[----:B------:R-:W-:Y:S02]  /*3520*/  IADD3 R46, PT, PT, R50, -0x1, RZ ;  /* 0xffffffff322e7810 */ /* 0x000fe40007ffe0ff */
[----:B------:R-:W-:-:S02]  /*3530*/  IADD3 R45, PT, PT, R48, -0x1, RZ ;  /* 0xffffffff302d7810 */ /* 0x000fc40007ffe0ff */
[----:B------:R-:W-:-:S04]  /*3540*/  ISETP.GT.U32.AND P0, PT, R46, 0xfd, PT ;  /* 0x000000fd2e00780c */ /* 0x000fc80003f04070 */
[----:B------:R-:W-:-:S13]  /*3550*/  ISETP.GT.U32.OR P0, PT, R45, 0xfd, P0 ;  /* 0x000000fd2d00780c */ /* 0x000fda0000704470 */
[----:B------:R-:W-:Y:S01]  /*3560*/  @!P0 MOV R43, RZ ;  /* 0x000000ff002b8202 */ /* 0x000fe20000000f00 */
[----:B------:R-:W-:Y:S06]  /*3570*/  @!P0 BRA `(.L_x_38) ;  /* 0x00000000005c8947 */ /* 0x000fec0003800000 */
[----:B------:R-:W-:Y:S02]  /*3580*/  FSETP.GTU.FTZ.AND P0, PT, |R32|, +INF , PT ;  /* 0x7f8000002000780b */ /* 0x000fe40003f1c200 */
[----:B------:R-:W-:-:S04]  /*3590*/  FSETP.GTU.FTZ.AND P1, PT, |R33|, +INF , PT ;  /* 0x7f8000002100780b */ /* 0x000fc80003f3c200 */
[----:B------:R-:W-:-:S13]  /*35a0*/  PLOP3.LUT P0, PT, P0, P1, PT, 0xf8, 0x8f ;  /* 0x00000000008f781c */ /* 0x000fda0000703f70 */
[----:B------:R-:W-:Y:S05]  /*35b0*/  @P0 BRA `(.L_x_39) ;  /* 0x00000004004c0947 */ /* 0x000fea0003800000 */
[----:B------:R-:W-:-:S13]  /*35c0*/  LOP3.LUT P0, RZ, R33, 0x7fffffff, R32, 0xc8, !PT ;  /* 0x7fffffff21ff7812 */ /* 0x000fda000780c820 */
[----:B------:R-:W-:Y:S05]  /*35d0*/  @!P0 BRA `(.L_x_40) ;  /* 0x00000004003c8947 */ /* 0x000fea0003800000 */
[C---:B------:R-:W-:Y:S02]  /*35e0*/  FSETP.NEU.FTZ.AND P1, PT, |R32|.reuse, +INF , PT ;  /* 0x7f8000002000780b */ /* 0x040fe40003f3d200 */
[----:B------:R-:W-:Y:S02]  /*35f0*/  FSETP.NEU.FTZ.AND P2, PT, |R33|, +INF , PT ;  /* 0x7f8000002100780b */ /* 0x000fe40003f5d200 */
[----:B------:R-:W-:-:S11]  /*3600*/  FSETP.NEU.FTZ.AND P0, PT, |R32|, +INF , PT ;  /* 0x7f8000002000780b */ /* 0x000fd60003f1d200 */
[----:B------:R-:W-:Y:S05]  /*3610*/  @!P2 BRA !P1, `(.L_x_40) ;  /* 0x00000004002ca947 */ /* 0x000fea0004800000 */
[----:B------:R-:W-:-:S04]  /*3620*/  LOP3.LUT P1, RZ, R32, 0x7fffffff, RZ, 0xc0, !PT ;  /* 0x7fffffff20ff7812 */ /* 0x000fc8000782c0ff */
[----:B------:R-:W-:-:S13]  /*3630*/  PLOP3.LUT P1, PT, P2, P1, PT, 0x2f, 0xf2 ;  /* 0x0000000000f2781c */ /* 0x000fda0001722577 */
[----:B------:R-:W-:Y:S05]  /*3640*/  @P1 BRA `(.L_x_41) ;  /* 0x0000000400181947 */ /* 0x000fea0003800000 */
[----:B------:R-:W-:-:S04]  /*3650*/  LOP3.LUT P1, RZ, R33, 0x7fffffff, RZ, 0xc0, !PT ;  /* 0x7fffffff21ff7812 */ /* 0x000fc8000782c0ff */
[----:B------:R-:W-:-:S13]  /*3660*/  PLOP3.LUT P0, PT, P0, P1, PT, 0x2f, 0xf2 ;  /* 0x0000000000f2781c */ /* 0x000fda0000702577 */
[----:B------:R-:W-:Y:S05]  /*3670*/  @P0 BRA `(.L_x_42) ;  /* 0x0000000400000947 */ /* 0x000fea0003800000 */
[----:B------:R-:W-:Y:S02]  /*3680*/  ISETP.GE.AND P0, PT, R45, RZ, PT ;  /* 0x000000ff2d00720c */ /* 0x000fe40003f06270 */
[----:B------:R-:W-:-:S11]  /*3690*/  ISETP.GE.AND P1, PT, R46, RZ, PT ;  /* 0x000000ff2e00720c */ /* 0x000fd60003f26270 */
[----:B------:R-:W-:Y:S01]  /*36a0*/  @P0 MOV R43, RZ ;  /* 0x000000ff002b0202 */ /* 0x000fe20000000f00 */
[----:B------:R-:W-:Y:S01]  /*36b0*/  @!P0 FFMA R32, R32, 1.84467440737095516160e+19, RZ ;  /* 0x5f80000020208823 */ /* 0x000fe200000000ff */
[----:B------:R-:W-:Y:S01]  /*36c0*/  @!P0 MOV R43, 0xffffffc0 ;  /* 0xffffffc0002b8802 */ /* 0x000fe20000000f00 */
[----:B------:R-:W-:-:S03]  /*36d0*/  @!P1 FFMA R33, R33, 1.84467440737095516160e+19, RZ ;  /* 0x5f80000021219823 */ /* 0x000fc600000000ff */
[----:B------:R-:W-:-:S07]  /*36e0*/  @!P1 IADD3 R43, PT, PT, R43, 0x40, RZ ;  /* 0x000000402b2b9810 */ /* 0x000fce0007ffe0ff */
.L_x_38:
[----:B------:R-:W-:Y:S01]  /*36f0*/  LEA R46, R50, 0xc0800000, 0x17 ;  /* 0xc0800000322e7811 */ /* 0x000fe200078eb8ff */
[----:B------:R-:W-:Y:S03]  /*3700*/  BSSY.RECONVERGENT B1, `(.L_x_43) ;  /* 0x0000036000017945 */ /* 0x000fe60003800200 */
[----:B------:R-:W-:Y:S02]  /*3710*/  IADD3 R46, PT, PT, -R46, R33, RZ ;  /* 0x000000212e2e7210 */ /* 0x000fe40007ffe1ff */
[----:B------:R-:W-:Y:S02]  /*3720*/  IADD3 R33, PT, PT, R48, -0x7f, RZ ;  /* 0xffffff8130217810 */ /* 0x000fe40007ffe0ff */
[----:B------:R0:W1:Y:S01]  /*3730*/  MUFU.RCP R45, R46 ;  /* 0x0000002e002d7308 */ /* 0x0000620000001000 */
[----:B------:R-:W-:Y:S02]  /*3740*/  FADD.FTZ R47, -R46, -RZ ;  /* 0x800000ff2e2f7221 */ /* 0x000fe40000010100 */
[C---:B------:R-:W-:Y:S01]  /*3750*/  IMAD R32, R33.reuse, -0x800000, R32 ;  /* 0xff80000021207824 */ /* 0x040fe200078e0220 */
[----:B0-----:R-:W-:-:S04]  /*3760*/  IADD3 R46, PT, PT, R33, 0x7f, -R50 ;  /* 0x0000007f212e7810 */ /* 0x001fc80007ffe832 */
[----:B------:R-:W-:Y:S01]  /*3770*/  IADD3 R46, PT, PT, R46, R43, RZ ;  /* 0x0000002b2e2e7210 */ /* 0x000fe20007ffe0ff */
[----:B-1----:R-:W-:-:S04]  /*3780*/  FFMA R48, R45, R47, 1 ;  /* 0x3f8000002d307423 */ /* 0x002fc8000000002f */
[----:B------:R-:W-:-:S04]  /*3790*/  FFMA R52, R45, R48, R45 ;  /* 0x000000302d347223 */ /* 0x000fc8000000002d */
[----:B------:R-:W-:-:S04]  /*37a0*/  FFMA R45, R32, R52, RZ ;  /* 0x00000034202d7223 */ /* 0x000fc800000000ff */
[----:B------:R-:W-:-:S04]  /*37b0*/  FFMA R48, R47, R45, R32 ;  /* 0x0000002d2f307223 */ /* 0x000fc80000000020 */
[----:B------:R-:W-:-:S04]  /*37c0*/  FFMA R51, R52, R48, R45 ;  /* 0x0000003034337223 */ /* 0x000fc8000000002d */
[----:B------:R-:W-:-:S04]  /*37d0*/  FFMA R48, R47, R51, R32 ;  /* 0x000000332f307223 */ /* 0x000fc80000000020 */
[----:B------:R-:W-:-:S05]  /*37e0*/  FFMA R45, R52, R48, R51 ;  /* 0x00000030342d7223 */ /* 0x000fca0000000033 */
[----:B------:R-:W-:-:S04]  /*37f0*/  SHF.R.U32.HI R32, RZ, 0x17, R45 ;  /* 0x00000017ff207819 */ /* 0x000fc8000001162d */
[----:B------:R-:W-:-:S04]  /*3800*/  LOP3.LUT R32, R32, 0xff, RZ, 0xc0, !PT ;  /* 0x000000ff20207812 */ /* 0x000fc800078ec0ff */
[----:B------:R-:W-:-:S04]  /*3810*/  IADD3 R47, PT, PT, R32, R46, RZ ;  /* 0x0000002e202f7210 */ /* 0x000fc80007ffe0ff */
[----:B------:R-:W-:-:S04]  /*3820*/  IADD3 R32, PT, PT, R47, -0x1, RZ ;  /* 0xffffffff2f207810 */ /* 0x000fc80007ffe0ff */
[----:B------:R-:W-:-:S13]  /*3830*/  ISETP.GE.U32.AND P0, PT, R32, 0xfe, PT ;  /* 0x000000fe2000780c */ /* 0x000fda0003f06070 */
[----:B------:R-:W-:Y:S05]  /*3840*/  @!P0 BRA `(.L_x_44) ;  /* 0x0000000000808947 */ /* 0x000fea0003800000 */
[----:B------:R-:W-:-:S13]  /*3850*/  ISETP.GT.AND P0, PT, R47, 0xfe, PT ;  /* 0x000000fe2f00780c */ /* 0x000fda0003f04270 */
[----:B------:R-:W-:Y:S05]  /*3860*/  @P0 BRA `(.L_x_45) ;  /* 0x00000000006c0947 */ /* 0x000fea0003800000 */
[----:B------:R-:W-:-:S13]  /*3870*/  ISETP.GE.AND P0, PT, R47, 0x1, PT ;  /* 0x000000012f00780c */ /* 0x000fda0003f06270 */
[----:B------:R-:W-:Y:S05]  /*3880*/  @P0 BRA `(.L_x_46) ;  /* 0x0000000000740947 */ /* 0x000fea0003800000 */
[----:B------:R-:W-:Y:S02]  /*3890*/  ISETP.GE.AND P0, PT, R47, -0x18, PT ;  /* 0xffffffe82f00780c */ /* 0x000fe40003f06270 */
[----:B------:R-:W-:-:S11]  /*38a0*/  LOP3.LUT R45, R45, 0x80000000, RZ, 0xc0, !PT ;  /* 0x800000002d2d7812 */ /* 0x000fd600078ec0ff */
[----:B------:R-:W-:Y:S05]  /*38b0*/  @!P0 BRA `(.L_x_46) ;  /* 0x0000000000688947 */ /* 0x000fea0003800000 */
[CCC-:B------:R-:W-:Y:S01]  /*38c0*/  FFMA.RZ R32, R52.reuse, R48.reuse, R51.reuse ;  /* 0x0000003034207223 */ /* 0x1c0fe2000000c033 */
[C---:B------:R-:W-:Y:S01]  /*38d0*/  IADD3 R46, PT, PT, R47.reuse, 0x20, RZ ;  /* 0x000000202f2e7810 */ /* 0x040fe20007ffe0ff */
[-CC-:B------:R-:W-:Y:S01]  /*38e0*/  FFMA.RM R33, R52, R48.reuse, R51.reuse ;  /* 0x0000003034217223 */ /* 0x180fe20000004033 */
[C---:B------:R-:W-:Y:S02]  /*38f0*/  ISETP.NE.AND P2, PT, R47.reuse, RZ, PT ;  /* 0x000000ff2f00720c */ /* 0x040fe40003f45270 */
[----:B------:R-:W-:Y:S01]  /*3900*/  LOP3.LUT R43, R32, 0x7fffff, RZ, 0xc0, !PT ;  /* 0x007fffff202b7812 */ /* 0x000fe200078ec0ff */
[----:B------:R-:W-:Y:S01]  /*3910*/  FFMA.RP R32, R52, R48, R51 ;  /* 0x0000003034207223 */ /* 0x000fe20000008033 */
[----:B------:R-:W-:Y:S02]  /*3920*/  ISETP.NE.AND P1, PT, R47, RZ, PT ;  /* 0x000000ff2f00720c */ /* 0x000fe40003f25270 */
[----:B------:R-:W-:Y:S02]  /*3930*/  LOP3.LUT R43, R43, 0x800000, RZ, 0xfc, !PT ;  /* 0x008000002b2b7812 */ /* 0x000fe400078efcff */
[----:B------:R-:W-:-:S02]  /*3940*/  IADD3 R47, PT, PT, -R47, RZ, RZ ;  /* 0x000000ff2f2f7210 */ /* 0x000fc40007ffe1ff */
[----:B------:R-:W-:Y:S02]  /*3950*/  SHF.L.U32 R46, R43, R46, RZ ;  /* 0x0000002e2b2e7219 */ /* 0x000fe400000006ff */
[----:B------:R-:W-:Y:S02]  /*3960*/  FSETP.NEU.FTZ.AND P0, PT, R32, R33, PT ;  /* 0x000000212000720b */ /* 0x000fe40003f1d000 */
[----:B------:R-:W-:Y:S02]  /*3970*/  SEL R32, R47, RZ, P2 ;  /* 0x000000ff2f207207 */ /* 0x000fe40001000000 */
[----:B------:R-:W-:Y:S02]  /*3980*/  ISETP.NE.AND P1, PT, R46, RZ, P1 ;  /* 0x000000ff2e00720c */ /* 0x000fe40000f25270 */
[----:B------:R-:W-:Y:S02]  /*3990*/  SHF.R.U32.HI R32, RZ, R32, R43 ;  /* 0x00000020ff207219 */ /* 0x000fe4000001162b */
[----:B------:R-:W-:-:S02]  /*39a0*/  PLOP3.LUT P0, PT, P0, P1, PT, 0xf8, 0x8f ;  /* 0x00000000008f781c */ /* 0x000fc40000703f70 */
[----:B------:R-:W-:Y:S02]  /*39b0*/  SHF.R.U32.HI R46, RZ, 0x1, R32 ;  /* 0x00000001ff2e7819 */ /* 0x000fe40000011620 */
[----:B------:R-:W-:-:S04]  /*39c0*/  SEL R33, RZ, 0x1, !P0 ;  /* 0x00000001ff217807 */ /* 0x000fc80004000000 */
[----:B------:R-:W-:-:S04]  /*39d0*/  LOP3.LUT R33, R33, 0x1, R46, 0xf8, !PT ;  /* 0x0000000121217812 */ /* 0x000fc800078ef82e */
[----:B------:R-:W-:-:S04]  /*39e0*/  LOP3.LUT R33, R33, R32, RZ, 0xc0, !PT ;  /* 0x0000002021217212 */ /* 0x000fc800078ec0ff */
[----:B------:R-:W-:-:S04]  /*39f0*/  IADD3 R46, PT, PT, R46, R33, RZ ;  /* 0x000000212e2e7210 */ /* 0x000fc80007ffe0ff */
[----:B------:R-:W-:Y:S01]  /*3a00*/  LOP3.LUT R45, R46, R45, RZ, 0xfc, !PT ;  /* 0x0000002d2e2d7212 */ /* 0x000fe200078efcff */
[----:B------:R-:W-:Y:S06]  /*3a10*/  BRA `(.L_x_46) ;  /* 0x0000000000107947 */ /* 0x000fec0003800000 */
.L_x_45:
[----:B------:R-:W-:-:S04]  /*3a20*/  LOP3.LUT R45, R45, 0x80000000, RZ, 0xc0, !PT ;  /* 0x800000002d2d7812 */ /* 0x000fc800078ec0ff */
[----:B------:R-:W-:Y:S01]  /*3a30*/  LOP3.LUT R45, R45, 0x7f800000, RZ, 0xfc, !PT ;  /* 0x7f8000002d2d7812 */ /* 0x000fe200078efcff */
[----:B------:R-:W-:Y:S06]  /*3a40*/  BRA `(.L_x_46) ;  /* 0x0000000000047947 */ /* 0x000fec0003800000 */
.L_x_44:
[----:B------:R-:W-:-:S07]  /*3a50*/  LEA R45, R46, R45, 0x17 ;  /* 0x0000002d2e2d7211 */ /* 0x000fce00078eb8ff */
.L_x_46:
[----:B------:R-:W-:Y:S05]  /*3a60*/  BSYNC.RECONVERGENT B1 ;  /* 0x0000000000017941 */ /* 0x000fea0003800200 */
.L_x_43:
[----:B------:R-:W-:Y:S05]  /*3a70*/  BRA `(.L_x_47) ;  /* 0x0000000000207947 */ /* 0x000fea0003800000 */
.L_x_42:
[----:B------:R-:W-:-:S04]  /*3a80*/  LOP3.LUT R32, R33, 0x80000000, R32, 0x48, !PT ;  /* 0x8000000021207812 */ /* 0x000fc800078e4820 */
[----:B------:R-:W-:Y:S01]  /*3a90*/  LOP3.LUT R45, R32, 0x7f800000, RZ, 0xfc, !PT ;  /* 0x7f800000202d7812 */ /* 0x000fe200078efcff */
[----:B------:R-:W-:Y:S06]  /*3aa0*/  BRA `(.L_x_47) ;  /* 0x0000000000147947 */ /* 0x000fec0003800000 */
.L_x_41:
[----:B------:R-:W-:Y:S01]  /*3ab0*/  LOP3.LUT R45, R33, 0x80000000, R32, 0x48, !PT ;  /* 0x80000000212d7812 */ /* 0x000fe200078e4820 */
[----:B------:R-:W-:Y:S06]  /*3ac0*/  BRA `(.L_x_47) ;  /* 0x00000000000c7947 */ /* 0x000fec0003800000 */
.L_x_40:
[----:B------:R-:W0:Y:S01]  /*3ad0*/  MUFU.RSQ R45, -QNAN ;  /* 0xffc00000002d7908 */ /* 0x000e220000001400 */
[----:B------:R-:W-:Y:S05]  /*3ae0*/  BRA `(.L_x_47) ;  /* 0x0000000000047947 */ /* 0x000fea0003800000 */
.L_x_39:
[----:B------:R-:W-:-:S07]  /*3af0*/  FADD.FTZ R45, R32, R33 ;  /* 0x00000021202d7221 */ /* 0x000fce0000010000 */
.L_x_47:
[----:B------:R-:W-:Y:S05]  /*3b00*/  BSYNC.RECONVERGENT B0 ;  /* 0x0000000000007941 */ /* 0x000fea0003800200 */
.L_x_37:
[----:B------:R-:W-:Y:S01]  /*3b10*/  HFMA2 R33, -RZ, RZ, 0, 0 ;  /* 0x00000000ff217431 */ /* 0x000fe200000001ff */
[----:B------:R-:W-:-:S04]  /*3b20*/  MOV R32, R49 ;  /* 0x0000003100207202 */ /* 0x000fc80000000f00 */
[----:B0-----:R-:W-:Y:S05]  /*3b30*/  RET.REL.NODEC R32 `(_Z5flashPfS_S_S_i) ;  /* 0xffffffc420307950 */ /* 0x001fea0003c3ffff */
.L_x_48:
[----:B------:R-:W-:-:S00]  /*3b40*/  BRA `(.L_x_48) ;  /* 0xfffffffc00fc7947 */ /* 0x000fc0000383ffff */
[----:B------:R-:W-:-:S00]  /*3b50*/  NOP ;  /* 0x0000000000007918 */ /* 0x000fc00000000000 */
        /* <DEDUP_REMOVED lines=10> */
.L_x_49:


//--------------------- .nv.shared._Z5flashPfS_S_S_i --------------------------
	.section	.nv.shared._Z5flashPfS_S_S_i,"aw",@nobits
	.sectionflags	@""
	.align	4
.nv.shared._Z5flashPfS_S_S_i:
	.zero		13312


//--------------------- .nv.shared.reserved.0     --------------------------
	.section	.nv.shared.reserved.0,"aw",@nobits
	.weak		__nv_reservedSMEM_offset_0_alias
	.size		__nv_reservedSMEM_offset_0_alias, 0, 64
	.other		__nv_reservedSMEM_offset_0_alias,@"STO_CUDA_RESERVED_SHARED STV_DEFAULT"
__nv_reservedSMEM_offset_0_alias:
	.zero		0
	.zero		64


//--------------------- .nv.constant0._Z5flashPfS_S_S_i --------------------------
	.section	.nv.constant0._Z5flashPfS_S_S_i,"a",@progbits
	.sectionflags	@""
	.align	4
.nv.constant0._Z5flashPfS_S_S_i:
	.zero		932


//--------------------- SYMBOLS --------------------------

	.type		.nv.reservedSmem.offset0,@object
	.size		.nv.reservedSmem.offset0,0x4
	.type		.nv.reservedSmem.cap,@object
	.size		.nv.reservedSmem.cap,0x4
